//
// Generated by NVIDIA NVVM Compiler
//
// Compiler Build ID: CL-36424714
// Cuda compilation tools, release 13.0, V13.0.88
// Based on NVVM 20.0.0
//

.version 9.0
.target sm_100
.address_size 64

	// .globl	_Z24make_mapping_each_kernelPKmiPKiiS2_immPiS3_S3_S3_

.visible .entry _Z24make_mapping_each_kernelPKmiPKiiS2_immPiS3_S3_S3_(
	.param .u64 .ptr .align 1 _Z24make_mapping_each_kernelPKmiPKiiS2_immPiS3_S3_S3__param_0,
	.param .u32 _Z24make_mapping_each_kernelPKmiPKiiS2_immPiS3_S3_S3__param_1,
	.param .u64 .ptr .align 1 _Z24make_mapping_each_kernelPKmiPKiiS2_immPiS3_S3_S3__param_2,
	.param .u32 _Z24make_mapping_each_kernelPKmiPKiiS2_immPiS3_S3_S3__param_3,
	.param .u64 .ptr .align 1 _Z24make_mapping_each_kernelPKmiPKiiS2_immPiS3_S3_S3__param_4,
	.param .u32 _Z24make_mapping_each_kernelPKmiPKiiS2_immPiS3_S3_S3__param_5,
	.param .u64 _Z24make_mapping_each_kernelPKmiPKiiS2_immPiS3_S3_S3__param_6,
	.param .u64 _Z24make_mapping_each_kernelPKmiPKiiS2_immPiS3_S3_S3__param_7,
	.param .u64 .ptr .align 1 _Z24make_mapping_each_kernelPKmiPKiiS2_immPiS3_S3_S3__param_8,
	.param .u64 .ptr .align 1 _Z24make_mapping_each_kernelPKmiPKiiS2_immPiS3_S3_S3__param_9,
	.param .u64 .ptr .align 1 _Z24make_mapping_each_kernelPKmiPKiiS2_immPiS3_S3_S3__param_10,
	.param .u64 .ptr .align 1 _Z24make_mapping_each_kernelPKmiPKiiS2_immPiS3_S3_S3__param_11
)
{
	.reg .pred 	%p<22>;
	.reg .b32 	%r<182>;
	.reg .b64 	%rd<386>;

	ld.param.u64 	%rd52, [_Z24make_mapping_each_kernelPKmiPKiiS2_immPiS3_S3_S3__param_0];
	ld.param.u32 	%r32, [_Z24make_mapping_each_kernelPKmiPKiiS2_immPiS3_S3_S3__param_1];
	ld.param.u64 	%rd59, [_Z24make_mapping_each_kernelPKmiPKiiS2_immPiS3_S3_S3__param_2];
	ld.param.u32 	%r30, [_Z24make_mapping_each_kernelPKmiPKiiS2_immPiS3_S3_S3__param_3];
	ld.param.u64 	%rd60, [_Z24make_mapping_each_kernelPKmiPKiiS2_immPiS3_S3_S3__param_4];
	ld.param.u32 	%r31, [_Z24make_mapping_each_kernelPKmiPKiiS2_immPiS3_S3_S3__param_5];
	ld.param.u64 	%rd53, [_Z24make_mapping_each_kernelPKmiPKiiS2_immPiS3_S3_S3__param_6];
	ld.param.u64 	%rd54, [_Z24make_mapping_each_kernelPKmiPKiiS2_immPiS3_S3_S3__param_7];
	ld.param.u64 	%rd55, [_Z24make_mapping_each_kernelPKmiPKiiS2_immPiS3_S3_S3__param_8];
	ld.param.u64 	%rd56, [_Z24make_mapping_each_kernelPKmiPKiiS2_immPiS3_S3_S3__param_9];
	ld.param.u64 	%rd57, [_Z24make_mapping_each_kernelPKmiPKiiS2_immPiS3_S3_S3__param_10];
	ld.param.u64 	%rd58, [_Z24make_mapping_each_kernelPKmiPKiiS2_immPiS3_S3_S3__param_11];
	cvta.to.global.u64 	%rd1, %rd60;
	cvta.to.global.u64 	%rd2, %rd59;
	mov.u32 	%r33, %ctaid.x;
	mov.u32 	%r34, %ntid.x;
	mov.u32 	%r35, %tid.x;
	mad.lo.s32 	%r1, %r33, %r34, %r35;
	setp.ge.s32 	%p1, %r1, %r32;
	@%p1 bra 	$L__BB0_30;
	cvta.to.global.u64 	%rd61, %rd52;
	mul.wide.s32 	%rd62, %r1, 8;
	add.s64 	%rd63, %rd61, %rd62;
	ld.global.u64 	%rd384, [%rd63];
	and.b64  	%rd64, %rd384, %rd53;
	setp.ne.s64 	%p2, %rd64, 0;
	@%p2 bra 	$L__BB0_30;
	not.b64 	%rd65, %rd384;
	and.b64  	%rd66, %rd54, %rd65;
	setp.ne.s64 	%p3, %rd66, 0;
	@%p3 bra 	$L__BB0_30;
	setp.lt.s32 	%p4, %r31, 1;
	mov.b64 	%rd385, 0;
	@%p4 bra 	$L__BB0_16;
	and.b32  	%r2, %r31, 7;
	setp.lt.u32 	%p5, %r31, 8;
	mov.b64 	%rd385, 0;
	mov.u32 	%r173, %r31;
	@%p5 bra 	$L__BB0_8;
	add.s32 	%r176, %r31, -4;
	and.b32  	%r36, %r31, 2147483640;
	neg.s32 	%r175, %r36;
	mov.b64 	%rd385, 0;
$L__BB0_6:
	.pragma "nounroll";
	add.s32 	%r37, %r176, 3;
	mul.wide.u32 	%rd71, %r37, 4;
	add.s64 	%rd72, %rd1, %rd71;
	ld.global.u32 	%r38, [%rd72];
	mov.b64 	%rd73, -1;
	shl.b64 	%rd74, %rd73, %r38;
	and.b64  	%rd75, %rd74, %rd384;
	popc.b64 	%r39, %rd75;
	cvt.u64.u32 	%rd76, %r39;
	add.s64 	%rd77, %rd76, %rd385;
	and.b32  	%r40, %r38, 63;
	mov.b64 	%rd78, -2;
	shl.b64 	%rd79, %rd78, %r40;
	neg.s32 	%r41, %r38;
	and.b32  	%r42, %r41, 63;
	shr.u64 	%rd80, %rd78, %r42;
	or.b64  	%rd81, %rd79, %rd80;
	and.b64  	%rd82, %rd384, %rd81;
	add.s32 	%r43, %r176, 2;
	mul.wide.u32 	%rd83, %r43, 4;
	add.s64 	%rd84, %rd1, %rd83;
	ld.global.u32 	%r44, [%rd84];
	shl.b64 	%rd85, %rd73, %r44;
	and.b64  	%rd86, %rd85, %rd82;
	popc.b64 	%r45, %rd86;
	cvt.u64.u32 	%rd87, %r45;
	add.s64 	%rd88, %rd87, %rd77;
	and.b32  	%r46, %r44, 63;
	shl.b64 	%rd89, %rd78, %r46;
	neg.s32 	%r47, %r44;
	and.b32  	%r48, %r47, 63;
	shr.u64 	%rd90, %rd78, %r48;
	or.b64  	%rd91, %rd89, %rd90;
	and.b64  	%rd92, %rd82, %rd91;
	add.s32 	%r49, %r176, 1;
	mul.wide.u32 	%rd93, %r49, 4;
	add.s64 	%rd94, %rd1, %rd93;
	ld.global.u32 	%r50, [%rd94];
	shl.b64 	%rd95, %rd73, %r50;
	and.b64  	%rd96, %rd95, %rd92;
	popc.b64 	%r51, %rd96;
	cvt.u64.u32 	%rd97, %r51;
	add.s64 	%rd98, %rd97, %rd88;
	and.b32  	%r52, %r50, 63;
	shl.b64 	%rd99, %rd78, %r52;
	neg.s32 	%r53, %r50;
	and.b32  	%r54, %r53, 63;
	shr.u64 	%rd100, %rd78, %r54;
	or.b64  	%rd101, %rd99, %rd100;
	and.b64  	%rd102, %rd92, %rd101;
	add.s32 	%r55, %r176, -4;
	mul.wide.u32 	%rd103, %r176, 4;
	add.s64 	%rd104, %rd1, %rd103;
	ld.global.u32 	%r56, [%rd104];
	shl.b64 	%rd105, %rd73, %r56;
	and.b64  	%rd106, %rd105, %rd102;
	popc.b64 	%r57, %rd106;
	cvt.u64.u32 	%rd107, %r57;
	add.s64 	%rd108, %rd107, %rd98;
	and.b32  	%r58, %r56, 63;
	shl.b64 	%rd109, %rd78, %r58;
	neg.s32 	%r59, %r56;
	and.b32  	%r60, %r59, 63;
	shr.u64 	%rd110, %rd78, %r60;
	or.b64  	%rd111, %rd109, %rd110;
	and.b64  	%rd112, %rd102, %rd111;
	add.s32 	%r61, %r176, -1;
	mul.wide.u32 	%rd113, %r61, 4;
	add.s64 	%rd114, %rd1, %rd113;
	ld.global.u32 	%r62, [%rd114];
	shl.b64 	%rd115, %rd73, %r62;
	and.b64  	%rd116, %rd115, %rd112;
	popc.b64 	%r63, %rd116;
	cvt.u64.u32 	%rd117, %r63;
	add.s64 	%rd118, %rd117, %rd108;
	and.b32  	%r64, %r62, 63;
	shl.b64 	%rd119, %rd78, %r64;
	neg.s32 	%r65, %r62;
	and.b32  	%r66, %r65, 63;
	shr.u64 	%rd120, %rd78, %r66;
	or.b64  	%rd121, %rd119, %rd120;
	and.b64  	%rd122, %rd112, %rd121;
	add.s32 	%r67, %r176, -2;
	mul.wide.u32 	%rd123, %r67, 4;
	add.s64 	%rd124, %rd1, %rd123;
	ld.global.u32 	%r68, [%rd124];
	shl.b64 	%rd125, %rd73, %r68;
	and.b64  	%rd126, %rd125, %rd122;
	popc.b64 	%r69, %rd126;
	cvt.u64.u32 	%rd127, %r69;
	add.s64 	%rd128, %rd127, %rd118;
	and.b32  	%r70, %r68, 63;
	shl.b64 	%rd129, %rd78, %r70;
	neg.s32 	%r71, %r68;
	and.b32  	%r72, %r71, 63;
	shr.u64 	%rd130, %rd78, %r72;
	or.b64  	%rd131, %rd129, %rd130;
	and.b64  	%rd132, %rd122, %rd131;
	add.s32 	%r73, %r176, -3;
	mul.wide.u32 	%rd133, %r73, 4;
	add.s64 	%rd134, %rd1, %rd133;
	ld.global.u32 	%r74, [%rd134];
	shl.b64 	%rd135, %rd73, %r74;
	and.b64  	%rd136, %rd135, %rd132;
	popc.b64 	%r75, %rd136;
	cvt.u64.u32 	%rd137, %r75;
	add.s64 	%rd138, %rd137, %rd128;
	and.b32  	%r76, %r74, 63;
	shl.b64 	%rd139, %rd78, %r76;
	neg.s32 	%r77, %r74;
	and.b32  	%r78, %r77, 63;
	shr.u64 	%rd140, %rd78, %r78;
	or.b64  	%rd141, %rd139, %rd140;
	and.b64  	%rd142, %rd132, %rd141;
	mul.wide.u32 	%rd143, %r55, 4;
	add.s64 	%rd144, %rd1, %rd143;
	ld.global.u32 	%r79, [%rd144];
	shl.b64 	%rd145, %rd73, %r79;
	and.b64  	%rd146, %rd145, %rd142;
	popc.b64 	%r80, %rd146;
	cvt.u64.u32 	%rd147, %r80;
	add.s64 	%rd385, %rd147, %rd138;
	and.b32  	%r81, %r79, 63;
	shl.b64 	%rd148, %rd78, %r81;
	neg.s32 	%r82, %r79;
	and.b32  	%r83, %r82, 63;
	shr.u64 	%rd149, %rd78, %r83;
	or.b64  	%rd150, %rd148, %rd149;
	and.b64  	%rd384, %rd142, %rd150;
	add.s32 	%r176, %r176, -8;
	add.s32 	%r175, %r175, 8;
	setp.eq.s32 	%p6, %r175, 0;
	@%p6 bra 	$L__BB0_7;
	bra.uni 	$L__BB0_6;
$L__BB0_7:
	add.s32 	%r173, %r176, 4;
$L__BB0_8:
	setp.eq.s32 	%p7, %r2, 0;
	@%p7 bra 	$L__BB0_16;
	and.b32  	%r7, %r31, 3;
	setp.lt.u32 	%p8, %r2, 4;
	@%p8 bra 	$L__BB0_11;
	add.s32 	%r84, %r173, -1;
	mul.wide.u32 	%rd152, %r84, 4;
	add.s64 	%rd153, %rd1, %rd152;
	ld.global.u32 	%r85, [%rd153];
	mov.b64 	%rd154, -1;
	shl.b64 	%rd155, %rd154, %r85;
	and.b64  	%rd156, %rd155, %rd384;
	popc.b64 	%r86, %rd156;
	cvt.u64.u32 	%rd157, %r86;
	add.s64 	%rd158, %rd157, %rd385;
	and.b32  	%r87, %r85, 63;
	mov.b64 	%rd159, -2;
	shl.b64 	%rd160, %rd159, %r87;
	neg.s32 	%r88, %r85;
	and.b32  	%r89, %r88, 63;
	shr.u64 	%rd161, %rd159, %r89;
	or.b64  	%rd162, %rd160, %rd161;
	and.b64  	%rd163, %rd384, %rd162;
	add.s32 	%r90, %r173, -2;
	mul.wide.u32 	%rd164, %r90, 4;
	add.s64 	%rd165, %rd1, %rd164;
	ld.global.u32 	%r91, [%rd165];
	shl.b64 	%rd166, %rd154, %r91;
	and.b64  	%rd167, %rd166, %rd163;
	popc.b64 	%r92, %rd167;
	cvt.u64.u32 	%rd168, %r92;
	add.s64 	%rd169, %rd168, %rd158;
	and.b32  	%r93, %r91, 63;
	shl.b64 	%rd170, %rd159, %r93;
	neg.s32 	%r94, %r91;
	and.b32  	%r95, %r94, 63;
	shr.u64 	%rd171, %rd159, %r95;
	or.b64  	%rd172, %rd170, %rd171;
	and.b64  	%rd173, %rd163, %rd172;
	add.s32 	%r96, %r173, -3;
	mul.wide.u32 	%rd174, %r96, 4;
	add.s64 	%rd175, %rd1, %rd174;
	ld.global.u32 	%r97, [%rd175];
	shl.b64 	%rd176, %rd154, %r97;
	and.b64  	%rd177, %rd176, %rd173;
	popc.b64 	%r98, %rd177;
	cvt.u64.u32 	%rd178, %r98;
	add.s64 	%rd179, %rd178, %rd169;
	and.b32  	%r99, %r97, 63;
	shl.b64 	%rd180, %rd159, %r99;
	neg.s32 	%r100, %r97;
	and.b32  	%r101, %r100, 63;
	shr.u64 	%rd181, %rd159, %r101;
	or.b64  	%rd182, %rd180, %rd181;
	and.b64  	%rd183, %rd173, %rd182;
	add.s32 	%r173, %r173, -4;
	mul.wide.u32 	%rd184, %r173, 4;
	add.s64 	%rd185, %rd1, %rd184;
	ld.global.u32 	%r102, [%rd185];
	shl.b64 	%rd186, %rd154, %r102;
	and.b64  	%rd187, %rd186, %rd183;
	popc.b64 	%r103, %rd187;
	cvt.u64.u32 	%rd188, %r103;
	add.s64 	%rd385, %rd188, %rd179;
	and.b32  	%r104, %r102, 63;
	shl.b64 	%rd189, %rd159, %r104;
	neg.s32 	%r105, %r102;
	and.b32  	%r106, %r105, 63;
	shr.u64 	%rd190, %rd159, %r106;
	or.b64  	%rd191, %rd189, %rd190;
	and.b64  	%rd384, %rd183, %rd191;
$L__BB0_11:
	setp.eq.s32 	%p9, %r7, 0;
	@%p9 bra 	$L__BB0_16;
	setp.eq.s32 	%p10, %r7, 1;
	@%p10 bra 	$L__BB0_14;
	add.s32 	%r107, %r173, -1;
	mul.wide.u32 	%rd193, %r107, 4;
	add.s64 	%rd194, %rd1, %rd193;
	ld.global.u32 	%r108, [%rd194];
	mov.b64 	%rd195, -1;
	shl.b64 	%rd196, %rd195, %r108;
	and.b64  	%rd197, %rd196, %rd384;
	popc.b64 	%r109, %rd197;
	cvt.u64.u32 	%rd198, %r109;
	add.s64 	%rd199, %rd198, %rd385;
	and.b32  	%r110, %r108, 63;
	mov.b64 	%rd200, -2;
	shl.b64 	%rd201, %rd200, %r110;
	neg.s32 	%r111, %r108;
	and.b32  	%r112, %r111, 63;
	shr.u64 	%rd202, %rd200, %r112;
	or.b64  	%rd203, %rd201, %rd202;
	and.b64  	%rd204, %rd384, %rd203;
	add.s32 	%r173, %r173, -2;
	mul.wide.u32 	%rd205, %r173, 4;
	add.s64 	%rd206, %rd1, %rd205;
	ld.global.u32 	%r113, [%rd206];
	shl.b64 	%rd207, %rd195, %r113;
	and.b64  	%rd208, %rd207, %rd204;
	popc.b64 	%r114, %rd208;
	cvt.u64.u32 	%rd209, %r114;
	add.s64 	%rd385, %rd209, %rd199;
	and.b32  	%r115, %r113, 63;
	shl.b64 	%rd210, %rd200, %r115;
	neg.s32 	%r116, %r113;
	and.b32  	%r117, %r116, 63;
	shr.u64 	%rd211, %rd200, %r117;
	or.b64  	%rd212, %rd210, %rd211;
	and.b64  	%rd384, %rd204, %rd212;
$L__BB0_14:
	and.b32  	%r118, %r31, 1;
	setp.eq.b32 	%p11, %r118, 1;
	not.pred 	%p12, %p11;
	@%p12 bra 	$L__BB0_16;
	add.s32 	%r119, %r173, -1;
	mul.wide.u32 	%rd213, %r119, 4;
	add.s64 	%rd214, %rd1, %rd213;
	ld.global.u32 	%r120, [%rd214];
	mov.b64 	%rd215, -1;
	shl.b64 	%rd216, %rd215, %r120;
	and.b64  	%rd217, %rd216, %rd384;
	popc.b64 	%r121, %rd217;
	cvt.u64.u32 	%rd218, %r121;
	add.s64 	%rd385, %rd218, %rd385;
	and.b32  	%r122, %r120, 63;
	mov.b64 	%rd219, -2;
	shl.b64 	%rd220, %rd219, %r122;
	neg.s32 	%r123, %r120;
	and.b32  	%r124, %r123, 63;
	shr.u64 	%rd221, %rd219, %r124;
	or.b64  	%rd222, %rd220, %rd221;
	and.b64  	%rd384, %rd384, %rd222;
$L__BB0_16:
	setp.lt.s32 	%p13, %r30, 1;
	@%p13 bra 	$L__BB0_29;
	and.b32  	%r12, %r30, 7;
	setp.lt.u32 	%p14, %r30, 8;
	mov.u32 	%r180, %r30;
	@%p14 bra 	$L__BB0_21;
	add.s32 	%r178, %r30, -4;
	and.b32  	%r125, %r30, 2147483640;
	neg.s32 	%r177, %r125;
$L__BB0_19:
	.pragma "nounroll";
	add.s32 	%r126, %r178, 3;
	mul.wide.u32 	%rd224, %r126, 4;
	add.s64 	%rd225, %rd2, %rd224;
	ld.global.u32 	%r127, [%rd225];
	mov.b64 	%rd226, -1;
	shl.b64 	%rd227, %rd226, %r127;
	and.b64  	%rd228, %rd227, %rd384;
	popc.b64 	%r128, %rd228;
	cvt.u64.u32 	%rd229, %r128;
	add.s64 	%rd230, %rd229, %rd385;
	mov.b64 	%rd231, 1;
	shl.b64 	%rd232, %rd231, %r127;
	or.b64  	%rd233, %rd232, %rd384;
	add.s32 	%r129, %r178, 2;
	mul.wide.u32 	%rd234, %r129, 4;
	add.s64 	%rd235, %rd2, %rd234;
	ld.global.u32 	%r130, [%rd235];
	shl.b64 	%rd236, %rd226, %r130;
	and.b64  	%rd237, %rd236, %rd233;
	popc.b64 	%r131, %rd237;
	cvt.u64.u32 	%rd238, %r131;
	add.s64 	%rd239, %rd238, %rd230;
	shl.b64 	%rd240, %rd231, %r130;
	or.b64  	%rd241, %rd240, %rd233;
	add.s32 	%r132, %r178, 1;
	mul.wide.u32 	%rd242, %r132, 4;
	add.s64 	%rd243, %rd2, %rd242;
	ld.global.u32 	%r133, [%rd243];
	shl.b64 	%rd244, %rd226, %r133;
	and.b64  	%rd245, %rd244, %rd241;
	popc.b64 	%r134, %rd245;
	cvt.u64.u32 	%rd246, %r134;
	add.s64 	%rd247, %rd246, %rd239;
	shl.b64 	%rd248, %rd231, %r133;
	or.b64  	%rd249, %rd248, %rd241;
	add.s32 	%r135, %r178, -4;
	mul.wide.u32 	%rd250, %r178, 4;
	add.s64 	%rd251, %rd2, %rd250;
	ld.global.u32 	%r136, [%rd251];
	shl.b64 	%rd252, %rd226, %r136;
	and.b64  	%rd253, %rd252, %rd249;
	popc.b64 	%r137, %rd253;
	cvt.u64.u32 	%rd254, %r137;
	add.s64 	%rd255, %rd254, %rd247;
	shl.b64 	%rd256, %rd231, %r136;
	or.b64  	%rd257, %rd256, %rd249;
	add.s32 	%r138, %r178, -1;
	mul.wide.u32 	%rd258, %r138, 4;
	add.s64 	%rd259, %rd2, %rd258;
	ld.global.u32 	%r139, [%rd259];
	shl.b64 	%rd260, %rd226, %r139;
	and.b64  	%rd261, %rd260, %rd257;
	popc.b64 	%r140, %rd261;
	cvt.u64.u32 	%rd262, %r140;
	add.s64 	%rd263, %rd262, %rd255;
	shl.b64 	%rd264, %rd231, %r139;
	or.b64  	%rd265, %rd264, %rd257;
	add.s32 	%r141, %r178, -2;
	mul.wide.u32 	%rd266, %r141, 4;
	add.s64 	%rd267, %rd2, %rd266;
	ld.global.u32 	%r142, [%rd267];
	shl.b64 	%rd268, %rd226, %r142;
	and.b64  	%rd269, %rd268, %rd265;
	popc.b64 	%r143, %rd269;
	cvt.u64.u32 	%rd270, %r143;
	add.s64 	%rd271, %rd270, %rd263;
	shl.b64 	%rd272, %rd231, %r142;
	or.b64  	%rd273, %rd272, %rd265;
	add.s32 	%r144, %r178, -3;
	mul.wide.u32 	%rd274, %r144, 4;
	add.s64 	%rd275, %rd2, %rd274;
	ld.global.u32 	%r145, [%rd275];
	shl.b64 	%rd276, %rd226, %r145;
	and.b64  	%rd277, %rd276, %rd273;
	popc.b64 	%r146, %rd277;
	cvt.u64.u32 	%rd278, %r146;
	add.s64 	%rd279, %rd278, %rd271;
	shl.b64 	%rd280, %rd231, %r145;
	or.b64  	%rd281, %rd280, %rd273;
	mul.wide.u32 	%rd282, %r135, 4;
	add.s64 	%rd283, %rd2, %rd282;
	ld.global.u32 	%r147, [%rd283];
	shl.b64 	%rd284, %rd226, %r147;
	and.b64  	%rd285, %rd284, %rd281;
	popc.b64 	%r148, %rd285;
	cvt.u64.u32 	%rd286, %r148;
	add.s64 	%rd385, %rd286, %rd279;
	shl.b64 	%rd287, %rd231, %r147;
	or.b64  	%rd384, %rd287, %rd281;
	add.s32 	%r178, %r178, -8;
	add.s32 	%r177, %r177, 8;
	setp.ne.s32 	%p15, %r177, 0;
	@%p15 bra 	$L__BB0_19;
	add.s32 	%r180, %r178, 4;
$L__BB0_21:
	setp.eq.s32 	%p16, %r12, 0;
	@%p16 bra 	$L__BB0_29;
	and.b32  	%r25, %r30, 3;
	setp.lt.u32 	%p17, %r12, 4;
	@%p17 bra 	$L__BB0_24;
	add.s32 	%r149, %r180, -1;
	mul.wide.u32 	%rd289, %r149, 4;
	add.s64 	%rd290, %rd2, %rd289;
	ld.global.u32 	%r150, [%rd290];
	mov.b64 	%rd291, -1;
	shl.b64 	%rd292, %rd291, %r150;
	and.b64  	%rd293, %rd292, %rd384;
	popc.b64 	%r151, %rd293;
	cvt.u64.u32 	%rd294, %r151;
	add.s64 	%rd295, %rd294, %rd385;
	mov.b64 	%rd296, 1;
	shl.b64 	%rd297, %rd296, %r150;
	or.b64  	%rd298, %rd297, %rd384;
	add.s32 	%r152, %r180, -2;
	mul.wide.u32 	%rd299, %r152, 4;
	add.s64 	%rd300, %rd2, %rd299;
	ld.global.u32 	%r153, [%rd300];
	shl.b64 	%rd301, %rd291, %r153;
	and.b64  	%rd302, %rd301, %rd298;
	popc.b64 	%r154, %rd302;
	cvt.u64.u32 	%rd303, %r154;
	add.s64 	%rd304, %rd303, %rd295;
	shl.b64 	%rd305, %rd296, %r153;
	or.b64  	%rd306, %rd305, %rd298;
	add.s32 	%r155, %r180, -3;
	mul.wide.u32 	%rd307, %r155, 4;
	add.s64 	%rd308, %rd2, %rd307;
	ld.global.u32 	%r156, [%rd308];
	shl.b64 	%rd309, %rd291, %r156;
	and.b64  	%rd310, %rd309, %rd306;
	popc.b64 	%r157, %rd310;
	cvt.u64.u32 	%rd311, %r157;
	add.s64 	%rd312, %rd311, %rd304;
	shl.b64 	%rd313, %rd296, %r156;
	or.b64  	%rd314, %rd313, %rd306;
	add.s32 	%r180, %r180, -4;
	mul.wide.u32 	%rd315, %r180, 4;
	add.s64 	%rd316, %rd2, %rd315;
	ld.global.u32 	%r158, [%rd316];
	shl.b64 	%rd317, %rd291, %r158;
	and.b64  	%rd318, %rd317, %rd314;
	popc.b64 	%r159, %rd318;
	cvt.u64.u32 	%rd319, %r159;
	add.s64 	%rd385, %rd319, %rd312;
	shl.b64 	%rd320, %rd296, %r158;
	or.b64  	%rd384, %rd320, %rd314;
$L__BB0_24:
	setp.eq.s32 	%p18, %r25, 0;
	@%p18 bra 	$L__BB0_29;
	setp.eq.s32 	%p19, %r25, 1;
	@%p19 bra 	$L__BB0_27;
	add.s32 	%r160, %r180, -1;
	mul.wide.u32 	%rd322, %r160, 4;
	add.s64 	%rd323, %rd2, %rd322;
	ld.global.u32 	%r161, [%rd323];
	mov.b64 	%rd324, -1;
	shl.b64 	%rd325, %rd324, %r161;
	and.b64  	%rd326, %rd325, %rd384;
	popc.b64 	%r162, %rd326;
	cvt.u64.u32 	%rd327, %r162;
	add.s64 	%rd328, %rd327, %rd385;
	mov.b64 	%rd329, 1;
	shl.b64 	%rd330, %rd329, %r161;
	or.b64  	%rd331, %rd330, %rd384;
	add.s32 	%r180, %r180, -2;
	mul.wide.u32 	%rd332, %r180, 4;
	add.s64 	%rd333, %rd2, %rd332;
	ld.global.u32 	%r163, [%rd333];
	shl.b64 	%rd334, %rd324, %r163;
	and.b64  	%rd335, %rd334, %rd331;
	popc.b64 	%r164, %rd335;
	cvt.u64.u32 	%rd336, %r164;
	add.s64 	%rd385, %rd336, %rd328;
	shl.b64 	%rd337, %rd329, %r163;
	or.b64  	%rd384, %rd337, %rd331;
$L__BB0_27:
	and.b32  	%r165, %r30, 1;
	setp.eq.b32 	%p20, %r165, 1;
	not.pred 	%p21, %p20;
	@%p21 bra 	$L__BB0_29;
	add.s32 	%r166, %r180, -1;
	mul.wide.u32 	%rd338, %r166, 4;
	add.s64 	%rd339, %rd2, %rd338;
	ld.global.u32 	%r167, [%rd339];
	mov.b64 	%rd340, -1;
	shl.b64 	%rd341, %rd340, %r167;
	and.b64  	%rd342, %rd341, %rd384;
	popc.b64 	%r168, %rd342;
	cvt.u64.u32 	%rd343, %r168;
	add.s64 	%rd385, %rd343, %rd385;
	mov.b64 	%rd344, 1;
	shl.b64 	%rd345, %rd344, %r167;
	or.b64  	%rd384, %rd345, %rd384;
$L__BB0_29:
	cvta.to.global.u64 	%rd346, %rd58;
	atom.global.add.u32 	%r169, [%rd346], 1;
	cvta.to.global.u64 	%rd347, %rd55;
	mul.wide.s32 	%rd348, %r169, 4;
	add.s64 	%rd349, %rd347, %rd348;
	st.global.u32 	[%rd349], %r1;
	cvta.to.global.u64 	%rd350, %rd56;
	add.s64 	%rd351, %rd350, %rd348;
	st.global.u32 	[%rd351], %rd384;
	cvt.u32.u64 	%r170, %rd385;
	and.b32  	%r171, %r170, 1;
	cvta.to.global.u64 	%rd352, %rd57;
	add.s64 	%rd353, %rd352, %rd348;
	st.global.u32 	[%rd353], %r171;
$L__BB0_30:
	ret;

}


// ===== COMPILED SASS (sm_100) =====

	.target	sm_100

	.elftype	@"ET_EXEC"


//--------------------- .note.nv.tkinfo           --------------------------
	.section	.note.nv.tkinfo,"",@"SHT_NOTE"
	.sectionflags	@"SHF_NOTE_NV_TKINFO"
	.tkinfo
        /*0018*/ 	.word	0x00000002
        /*0030*/ 	.string	""
        /*0030*/ 	.string	"ptxas"
        /*0030*/ 	.string	"Cuda compilation tools, release 13.0, V13.0.88"
        /*0030*/ 	.string	"Build cuda_13.0.r13.0/compiler.36424714_0"
        /*0030*/ 	.string	"-arch sm_100 -m 64 "



//--------------------- .note.nv.cuinfo           --------------------------
	.section	.note.nv.cuinfo,"",@"SHT_NOTE"
	.sectionflags	@"SHF_NOTE_NV_CUINFO"
        /*0018*/ 	.short	0x0002
        /*001a*/ 	.short	0x0064
        /*001c*/ 	.short	0x0082
	.zero		2


//--------------------- .nv.info                  --------------------------
	.section	.nv.info,"",@"SHT_CUDA_INFO"
	.align	4


	//----- nvinfo : EIATTR_REGCOUNT
	.align		4
        /*0000*/ 	.byte	0x04, 0x2f
        /*0002*/ 	.short	(.L_1 - .L_0)
	.align		4
.L_0:
        /*0004*/ 	.word	index@(_Z24make_mapping_each_kernelPKmiPKiiS2_immPiS3_S3_S3_)
        /*0008*/ 	.word	0x00000020


	//----- nvinfo : EIATTR_FRAME_SIZE
	.align		4
.L_1:
        /*000c*/ 	.byte	0x04, 0x11
        /*000e*/ 	.short	(.L_3 - .L_2)
	.align		4
.L_2:
        /*0010*/ 	.word	index@(_Z24make_mapping_each_kernelPKmiPKiiS2_immPiS3_S3_S3_)
        /*0014*/ 	.word	0x00000000


	//----- nvinfo : EIATTR_MIN_STACK_SIZE
	.align		4
.L_3:
        /*0018*/ 	.byte	0x04, 0x12
        /*001a*/ 	.short	(.L_5 - .L_4)
	.align		4
.L_4:
        /*001c*/ 	.word	index@(_Z24make_mapping_each_kernelPKmiPKiiS2_immPiS3_S3_S3_)
        /*0020*/ 	.word	0x00000000
.L_5:


//--------------------- .nv.compat                --------------------------
	.section	.nv.compat,"",@"SHT_CUDA_COMPAT_INFO"
	.align	4
        /*0000*/ 	.byte	0x02, 0x09, 0x00, 0x00, 0x02, 0x02, 0x01, 0x00, 0x02, 0x05, 0x05, 0x00, 0x03, 0x07, 0x01, 0x01
        /*0010*/ 	.byte	0x02, 0x03, 0x00, 0x00, 0x02, 0x06, 0x01, 0x00, 0x04, 0x0b, 0x08, 0x00, 0x09, 0x00, 0x00, 0x00
        /*0020*/ 	.byte	0x00, 0x00, 0x00, 0x00


//--------------------- .nv.info._Z24make_mapping_each_kernelPKmiPKiiS2_immPiS3_S3_S3_ --------------------------
	.section	.nv.info._Z24make_mapping_each_kernelPKmiPKiiS2_immPiS3_S3_S3_,"",@"SHT_CUDA_INFO"
	.sectionflags	@""
	.align	4


	//----- nvinfo : EIATTR_CUDA_API_VERSION
	.align		4
        /*0000*/ 	.byte	0x04, 0x37
        /*0002*/ 	.short	(.L_7 - .L_6)
.L_6:
        /*0004*/ 	.word	0x00000082


	//----- nvinfo : EIATTR_KPARAM_INFO
	.align		4
.L_7:
        /*0008*/ 	.byte	0x04, 0x17
        /*000a*/ 	.short	(.L_9 - .L_8)
.L_8:
        /*000c*/ 	.word	0x00000000
        /*0010*/ 	.short	0x000b
        /*0012*/ 	.short	0x0058
        /*0014*/ 	.byte	0x00, 0xf5, 0x21, 0x00


	//----- nvinfo : EIATTR_KPARAM_INFO
	.align		4
.L_9:
        /*0018*/ 	.byte	0x04, 0x17
        /*001a*/ 	.short	(.L_11 - .L_10)
.L_10:
        /*001c*/ 	.word	0x00000000
        /*0020*/ 	.short	0x000a
        /*0022*/ 	.short	0x0050
        /*0024*/ 	.byte	0x00, 0xf5, 0x21, 0x00


	//----- nvinfo : EIATTR_KPARAM_INFO
	.align		4
.L_11:
        /*0028*/ 	.byte	0x04, 0x17
        /*002a*/ 	.short	(.L_13 - .L_12)
.L_12:
        /*002c*/ 	.word	0x00000000
        /*0030*/ 	.short	0x0009
        /*0032*/ 	.short	0x0048
        /*0034*/ 	.byte	0x00, 0xf5, 0x21, 0x00


	//----- nvinfo : EIATTR_KPARAM_INFO
	.align		4
.L_13:
        /*0038*/ 	.byte	0x04, 0x17
        /*003a*/ 	.short	(.L_15 - .L_14)
.L_14:
        /*003c*/ 	.word	0x00000000
        /*0040*/ 	.short	0x0008
        /*0042*/ 	.short	0x0040
        /*0044*/ 	.byte	0x00, 0xf5, 0x21, 0x00


	//----- nvinfo : EIATTR_KPARAM_INFO
	.align		4
.L_15:
        /*0048*/ 	.byte	0x04, 0x17
        /*004a*/ 	.short	(.L_17 - .L_16)
.L_16:
        /*004c*/ 	.word	0x00000000
        /*0050*/ 	.short	0x0007
        /*0052*/ 	.short	0x0038
        /*0054*/ 	.byte	0x00, 0xf0, 0x21, 0x00


	//----- nvinfo : EIATTR_KPARAM_INFO
	.align		4
.L_17:
        /*0058*/ 	.byte	0x04, 0x17
        /*005a*/ 	.short	(.L_19 - .L_18)
.L_18:
        /*005c*/ 	.word	0x00000000
        /*0060*/ 	.short	0x0006
        /*0062*/ 	.short	0x0030
        /*0064*/ 	.byte	0x00, 0xf0, 0x21, 0x00


	//----- nvinfo : EIATTR_KPARAM_INFO
	.align		4
.L_19:
        /*0068*/ 	.byte	0x04, 0x17
        /*006a*/ 	.short	(.L_21 - .L_20)
.L_20:
        /*006c*/ 	.word	0x00000000
        /*0070*/ 	.short	0x0005
        /*0072*/ 	.short	0x0028
        /*0074*/ 	.byte	0x00, 0xf0, 0x11, 0x00


	//----- nvinfo : EIATTR_KPARAM_INFO
	.align		4
.L_21:
        /*0078*/ 	.byte	0x04, 0x17
        /*007a*/ 	.short	(.L_23 - .L_22)
.L_22:
        /*007c*/ 	.word	0x00000000
        /*0080*/ 	.short	0x0004
        /*0082*/ 	.short	0x0020
        /*0084*/ 	.byte	0x00, 0xf5, 0x21, 0x00


	//----- nvinfo : EIATTR_KPARAM_INFO
	.align		4
.L_23:
        /*0088*/ 	.byte	0x04, 0x17
        /*008a*/ 	.short	(.L_25 - .L_24)
.L_24:
        /*008c*/ 	.word	0x00000000
        /*0090*/ 	.short	0x0003
        /*0092*/ 	.short	0x0018
        /*0094*/ 	.byte	0x00, 0xf0, 0x11, 0x00


	//----- nvinfo : EIATTR_KPARAM_INFO
	.align		4
.L_25:
        /*0098*/ 	.byte	0x04, 0x17
        /*009a*/ 	.short	(.L_27 - .L_26)
.L_26:
        /*009c*/ 	.word	0x00000000
        /*00a0*/ 	.short	0x0002
        /*00a2*/ 	.short	0x0010
        /*00a4*/ 	.byte	0x00, 0xf5, 0x21, 0x00


	//----- nvinfo : EIATTR_KPARAM_INFO
	.align		4
.L_27:
        /*00a8*/ 	.byte	0x04, 0x17
        /*00aa*/ 	.short	(.L_29 - .L_28)
.L_28:
        /*00ac*/ 	.word	0x00000000
        /*00b0*/ 	.short	0x0001
        /*00b2*/ 	.short	0x0008
        /*00b4*/ 	.byte	0x00, 0xf0, 0x11, 0x00


	//----- nvinfo : EIATTR_KPARAM_INFO
	.align		4
.L_29:
        /*00b8*/ 	.byte	0x04, 0x17
        /*00ba*/ 	.short	(.L_31 - .L_30)
.L_30:
        /*00bc*/ 	.word	0x00000000
        /*00c0*/ 	.short	0x0000
        /*00c2*/ 	.short	0x0000
        /*00c4*/ 	.byte	0x00, 0xf5, 0x21, 0x00


	//----- nvinfo : EIATTR_SPARSE_MMA_MASK
	.align		4
.L_31:
        /*00c8*/ 	.byte	0x03, 0x50
        /*00ca*/ 	.short	0x0000


	//----- nvinfo : EIATTR_MAXREG_COUNT
	.align		4
        /*00cc*/ 	.byte	0x03, 0x1b
        /*00ce*/ 	.short	0x00ff


	//----- nvinfo : EIATTR_MERCURY_ISA_VERSION
	.align		4
        /*00d0*/ 	.byte	0x03, 0x5f
        /*00d2*/ 	.short	0x0101


	//----- nvinfo : EIATTR_INT_WARP_WIDE_INSTR_OFFSETS
	.align		4
        /*00d4*/ 	.byte	0x04, 0x31
        /*00d6*/ 	.short	(.L_33 - .L_32)


	//   ....[0]....
.L_32:
        /*00d8*/ 	.word	0x00002660


	//   ....[1]....
        /*00dc*/ 	.word	0x00002720


	//----- nvinfo : EIATTR_VRC_CTA_INIT_COUNT
	.align		4
.L_33:
        /*00e0*/ 	.byte	0x02, 0x4a
	.zero		1
	.zero		1


	//----- nvinfo : EIATTR_EXIT_INSTR_OFFSETS
	.align		4
        /*00e4*/ 	.byte	0x04, 0x1c
        /*00e6*/ 	.short	(.L_35 - .L_34)


	//   ....[0]....
.L_34:
        /*00e8*/ 	.word	0x00000070


	//   ....[1]....
        /*00ec*/ 	.word	0x000000f0


	//   ....[2]....
        /*00f0*/ 	.word	0x00000150


	//   ....[3]....
        /*00f4*/ 	.word	0x000027b0


	//----- nvinfo : EIATTR_CBANK_PARAM_SIZE
	.align		4
.L_35:
        /*00f8*/ 	.byte	0x03, 0x19
        /*00fa*/ 	.short	0x0060


	//----- nvinfo : EIATTR_PARAM_CBANK
	.align		4
        /*00fc*/ 	.byte	0x04, 0x0a
        /*00fe*/ 	.short	(.L_37 - .L_36)
	.align		4
.L_36:
        /*0100*/ 	.word	index@(.nv.constant0._Z24make_mapping_each_kernelPKmiPKiiS2_immPiS3_S3_S3_)
        /*0104*/ 	.short	0x0380
        /*0106*/ 	.short	0x0060


	//----- nvinfo : EIATTR_SW_WAR
	.align		4
.L_37:
        /*0108*/ 	.byte	0x04, 0x36
        /*010a*/ 	.short	(.L_39 - .L_38)
.L_38:
        /*010c*/ 	.word	0x00000008
.L_39:


//--------------------- .nv.callgraph             --------------------------
	.section	.nv.callgraph,"",@"SHT_CUDA_CALLGRAPH"
	.align	4
	.sectionentsize	8
	.align		4
        /*0000*/ 	.word	0x00000000
	.align		4
        /*0004*/ 	.word	0xffffffff
	.align		4
        /*0008*/ 	.word	0x00000000
	.align		4
        /*000c*/ 	.word	0xfffffffe
	.align		4
        /*0010*/ 	.word	0x00000000
	.align		4
        /*0014*/ 	.word	0xfffffffd
	.align		4
        /*0018*/ 	.word	0x00000000
	.align		4
        /*001c*/ 	.word	0xfffffffc


//--------------------- .text._Z24make_mapping_each_kernelPKmiPKiiS2_immPiS3_S3_S3_ --------------------------
	.section	.text._Z24make_mapping_each_kernelPKmiPKiiS2_immPiS3_S3_S3_,"ax",@progbits
	.align	128
        .global         _Z24make_mapping_each_kernelPKmiPKiiS2_immPiS3_S3_S3_
        .type           _Z24make_mapping_each_kernelPKmiPKiiS2_immPiS3_S3_S3_,@function
        .size           _Z24make_mapping_each_kernelPKmiPKiiS2_immPiS3_S3_S3_,(.L_x_11 - _Z24make_mapping_each_kernelPKmiPKiiS2_immPiS3_S3_S3_)
        .other          _Z24make_mapping_each_kernelPKmiPKiiS2_immPiS3_S3_S3_,@"STO_CUDA_ENTRY STV_DEFAULT"
_Z24make_mapping_each_kernelPKmiPKiiS2_immPiS3_S3_S3_:
.text._Z24make_mapping_each_kernelPKmiPKiiS2_immPiS3_S3_S3_:
[----:B------:R-:W-:Y:S01]  /*0000*/  LDC R1, c[0x0][0x37c] ;  /* 0x0000df00ff017b82 */ /* 0x000fe20000000800 */
[----:B------:R-:W0:Y:S07]  /*0010*/  S2R R3, SR_TID.X ;  /* 0x0000000000037919 */ /* 0x000e2e0000002100 */
[----:B------:R-:W0:Y:S01]  /*0020*/  S2UR UR4, SR_CTAID.X ;  /* 0x00000000000479c3 */ /* 0x000e220000002500 */
[----:B------:R-:W1:Y:S07]  /*0030*/  LDCU UR5, c[0x0][0x388] ;  /* 0x00007100ff0577ac */ /* 0x000e6e0008000800 */
[----:B------:R-:W0:Y:S02]  /*0040*/  LDC R6, c[0x0][0x360] ;  /* 0x0000d800ff067b82 */ /* 0x000e240000000800 */
[----:B0-----:R-:W-:-:S05]  /*0050*/  IMAD R6, R6, UR4, R3 ;  /* 0x0000000406067c24 */ /* 0x001fca000f8e0203 */
[----:B-1----:R-:W-:-:S13]  /*0060*/  ISETP.GE.AND P0, PT, R6, UR5, PT ;  /* 0x0000000506007c0c */ /* 0x002fda000bf06270 */
[----:B------:R-:W-:Y:S05]  /*0070*/  @P0 EXIT ;  /* 0x000000000000094d */ /* 0x000fea0003800000 */
[----:B------:R-:W0:Y:S01]  /*0080*/  LDC.64 R2, c[0x0][0x380] ;  /* 0x0000e000ff027b82 */ /* 0x000e220000000a00 */
[----:B------:R-:W1:Y:S01]  /*0090*/  LDCU.64 UR8, c[0x0][0x358] ;  /* 0x00006b00ff0877ac */ /* 0x000e620008000a00 */
[----:B------:R-:W2:Y:S01]  /*00a0*/  LDCU.64 UR4, c[0x0][0x3b0] ;  /* 0x00007600ff0477ac */ /* 0x000ea20008000a00 */
[----:B0-----:R-:W-:-:S06]  /*00b0*/  IMAD.WIDE R2, R6, 0x8, R2 ;  /* 0x0000000806027825 */ /* 0x001fcc00078e0202 */
[----:B-1----:R-:W2:Y:S02]  /*00c0*/  LDG.E.64 R2, desc[UR8][R2.64] ;  /* 0x0000000802027981 */ /* 0x002ea4000c1e1b00 */
[----:B--2---:R-:W-:-:S04]  /*00d0*/  LOP3.LUT P0, RZ, R2, UR4, RZ, 0xc0, !PT ;  /* 0x0000000402ff7c12 */ /* 0x004fc8000f80c0ff */
[----:B------:R-:W-:-:S13]  /*00e0*/  LOP3.LUT P0, RZ, R3, UR5, RZ, 0xc0, P0 ;  /* 0x0000000503ff7c12 */ /* 0x000fda000800c0ff */
[----:B------:R-:W-:Y:S05]  /*00f0*/  @P0 EXIT ;  /* 0x000000000000094d */ /* 0x000fea0003800000 */
[----:B------:R-:W0:Y:S01]  /*0100*/  LDCU.64 UR4, c[0x0][0x3b8] ;  /* 0x00007700ff0477ac */ /* 0x000e220008000a00 */
[----:B------:R-:W-:Y:S02]  /*0110*/  IMAD.MOV.U32 R21, RZ, RZ, R2 ;  /* 0x000000ffff157224 */ /* 0x000fe400078e0002 */
[----:B------:R-:W-:-:S03]  /*0120*/  IMAD.MOV.U32 R4, RZ, RZ, R3 ;  /* 0x000000ffff047224 */ /* 0x000fc600078e0003 */
[----:B0-----:R-:W-:-:S04]  /*0130*/  LOP3.LUT P0, RZ, R21, UR4, RZ, 0xc, !PT ;  /* 0x0000000415ff7c12 */ /* 0x001fc8000f800cff */
[----:B------:R-:W-:-:S13]  /*0140*/  LOP3.LUT P0, RZ, R4, UR5, RZ, 0xc, P0 ;  /* 0x0000000504ff7c12 */ /* 0x000fda0008000cff */
[----:B------:R-:W-:Y:S05]  /*0150*/  @P0 EXIT ;  /* 0x000000000000094d */ /* 0x000fea0003800000 */
[----:B------:R-:W0:Y:S01]  /*0160*/  LDCU UR5, c[0x0][0x3a8] ;  /* 0x00007500ff0577ac */ /* 0x000e220008000800 */
[----:B------:R-:W-:Y:S01]  /*0170*/  IMAD.MOV.U32 R0, RZ, RZ, RZ ;  /* 0x000000ffff007224 */ /* 0x000fe200078e00ff */
[----:B0-----:R-:W-:-:S09]  /*0180*/  UISETP.GE.AND UP0, UPT, UR5, 0x1, UPT ;  /* 0x000000010500788c */ /* 0x001fd2000bf06270 */
[----:B------:R-:W-:Y:S05]  /*0190*/  BRA.U !UP0, `(.L_x_0) ;  /* 0x0000001508307547 */ /* 0x000fea000b800000 */
[----:B------:R-:W0:Y:S01]  /*01a0*/  LDCU UR4, c[0x0][0x3a8] ;  /* 0x00007500ff0477ac */ /* 0x000e220008000800 */
[----:B------:R-:W-:Y:S01]  /*01b0*/  IMAD.MOV.U32 R0, RZ, RZ, RZ ;  /* 0x000000ffff007224 */ /* 0x000fe200078e00ff */
[----:B------:R-:W-:Y:S02]  /*01c0*/  UISETP.GE.U32.AND UP0, UPT, UR5, 0x8, UPT ;  /* 0x000000080500788c */ /* 0x000fe4000bf06070 */
[----:B------:R-:W-:Y:S01]  /*01d0*/  ULOP3.LUT UR6, UR5, 0x7, URZ, 0xc0, !UPT ;  /* 0x0000000705067892 */ /* 0x000fe2000f8ec0ff */
[----:B0-----:R-:W-:-:S06]  /*01e0*/  IMAD.U32 R7, RZ, RZ, UR4 ;  /* 0x00000004ff077e24 */ /* 0x001fcc000f8e00ff */
[----:B------:R-:W-:Y:S05]  /*01f0*/  BRA.U !UP0, `(.L_x_1) ;  /* 0x0000000908a07547 */ /* 0x000fea000b800000 */
[----:B------:R-:W0:Y:S01]  /*0200*/  LDC.64 R2, c[0x0][0x3a0] ;  /* 0x0000e800ff027b82 */ /* 0x000e220000000a00 */
[----:B------:R-:W-:Y:S01]  /*0210*/  UIADD3 UR7, UPT, UPT, UR5, -0x4, URZ ;  /* 0xfffffffc05077890 */ /* 0x000fe2000fffe0ff */
[----:B------:R-:W-:Y:S01]  /*0220*/  IMAD.MOV.U32 R0, RZ, RZ, RZ ;  /* 0x000000ffff007224 */ /* 0x000fe200078e00ff */
[----:B------:R-:W-:-:S04]  /*0230*/  ULOP3.LUT UR4, UR5, 0x7ffffff8, URZ, 0xc0, !UPT ;  /* 0x7ffffff805047892 */ /* 0x000fc8000f8ec0ff */
[----:B------:R-:W-:Y:S01]  /*0240*/  IMAD.U32 R7, RZ, RZ, UR7 ;  /* 0x00000007ff077e24 */ /* 0x000fe2000f8e00ff */
[----:B------:R-:W-:-:S12]  /*0250*/  UIADD3 UR4, UPT, UPT, -UR4, URZ, URZ ;  /* 0x000000ff04047290 */ /* 0x000fd8000fffe1ff */
.L_x_2:
[----:B------:R-:W-:-:S04]  /*0260*/  VIADD R9, R7, 0x3 ;  /* 0x0000000307097836 */ /* 0x000fc80000000000 */
[----:B0-----:R-:W-:-:S05]  /*0270*/  IMAD.WIDE.U32 R8, R9, 0x4, R2 ;  /* 0x0000000409087825 */ /* 0x001fca00078e0002 */
[----:B------:R-:W2:Y:S01]  /*0280*/  LDG.E R13, desc[UR8][R8.64] ;  /* 0x00000008080d7981 */ /* 0x000ea2000c1e1900 */
[----:B------:R-:W-:-:S04]  /*0290*/  VIADD R11, R7, 0x2 ;  /* 0x00000002070b7836 */ /* 0x000fc80000000000 */
[----:B------:R-:W-:-:S05]  /*02a0*/  IMAD.WIDE.U32 R10, R11, 0x4, R2 ;  /* 0x000000040b0a7825 */ /* 0x000fca00078e0002 */
[----:B------:R0:W3:Y:S01]  /*02b0*/  LDG.E R23, desc[UR8][R10.64] ;  /* 0x000000080a177981 */ /* 0x0000e2000c1e1900 */
[----:B------:R-:W-:-:S04]  /*02c0*/  VIADD R19, R7, 0x1 ;  /* 0x0000000107137836 */ /* 0x000fc80000000000 */
[----:B------:R-:W-:-:S04]  /*02d0*/  IMAD.WIDE.U32 R18, R19, 0x4, R2 ;  /* 0x0000000413127825 */ /* 0x000fc800078e0002 */
[C---:B------:R-:W-:Y:S02]  /*02e0*/  IMAD.WIDE.U32 R16, R7.reuse, 0x4, R2 ;  /* 0x0000000407107825 */ /* 0x040fe400078e0002 */
[----:B------:R1:W4:Y:S04]  /*02f0*/  LDG.E R19, desc[UR8][R18.64] ;  /* 0x0000000812137981 */ /* 0x000328000c1e1900 */
[----:B------:R5:W4:Y:S01]  /*0300*/  LDG.E R17, desc[UR8][R16.64] ;  /* 0x0000000810117981 */ /* 0x000b22000c1e1900 */
[----:B------:R-:W-:-:S04]  /*0310*/  VIADD R15, R7, 0xffffffff ;  /* 0xffffffff070f7836 */ /* 0x000fc80000000000 */
[----:B------:R-:W-:-:S04]  /*0320*/  IMAD.WIDE.U32 R14, R15, 0x4, R2 ;  /* 0x000000040f0e7825 */ /* 0x000fc800078e0002 */
[----:B------:R-:W-:Y:S02]  /*0330*/  VIADD R25, R7, 0xfffffffe ;  /* 0xfffffffe07197836 */ /* 0x000fe40000000000 */
[----:B------:R3:W4:Y:S02]  /*0340*/  LDG.E R15, desc[UR8][R14.64] ;  /* 0x000000080e0f7981 */ /* 0x000724000c1e1900 */
[----:B------:R-:W-:-:S05]  /*0350*/  IMAD.WIDE.U32 R24, R25, 0x4, R2 ;  /* 0x0000000419187825 */ /* 0x000fca00078e0002 */
[----:B------:R-:W4:Y:S01]  /*0360*/  LDG.E R5, desc[UR8][R24.64] ;  /* 0x0000000818057981 */ /* 0x000f22000c1e1900 */
[----:B0-----:R-:W-:-:S04]  /*0370*/  VIADD R11, R7, 0xfffffffd ;  /* 0xfffffffd070b7836 */ /* 0x001fc80000000000 */
[----:B------:R-:W-:-:S06]  /*0380*/  IMAD.WIDE.U32 R10, R11, 0x4, R2 ;  /* 0x000000040b0a7825 */ /* 0x000fcc00078e0002 */
[----:B------:R0:W4:Y:S01]  /*0390*/  LDG.E R11, desc[UR8][R10.64] ;  /* 0x000000080a0b7981 */ /* 0x000122000c1e1900 */
[----:B------:R-:W-:Y:S02]  /*03a0*/  IMAD.MOV.U32 R8, RZ, RZ, -0x1 ;  /* 0xffffffffff087424 */ /* 0x000fe400078e00ff */
[----:B------:R-:W-:-:S03]  /*03b0*/  IMAD.MOV.U32 R9, RZ, RZ, -0x2 ;  /* 0xfffffffeff097424 */ /* 0x000fc600078e00ff */
[CC--:B--2---:R-:W-:Y:S01]  /*03c0*/  SHF.L.U32 R12, R8.reuse, R13.reuse, RZ ;  /* 0x0000000d080c7219 */ /* 0x0c4fe200000006ff */
[----:B-1----:R-:W-:Y:S01]  /*03d0*/  IMAD.MOV R18, RZ, RZ, -R13 ;  /* 0x000000ffff127224 */ /* 0x002fe200078e0a0d */
[----:B------:R-:W-:Y:S02]  /*03e0*/  SHF.L.U64.HI R27, R8, R13, 0xffffffff ;  /* 0xffffffff081b7419 */ /* 0x000fe4000001020d */
[----:B------:R-:W-:Y:S02]  /*03f0*/  LOP3.LUT R12, R12, R21, RZ, 0xc0, !PT ;  /* 0x000000150c0c7212 */ /* 0x000fe400078ec0ff */
[----:B------:R-:W-:Y:S02]  /*0400*/  LOP3.LUT R22, R27, R4, RZ, 0xc0, !PT ;  /* 0x000000041b167212 */ /* 0x000fe400078ec0ff */
[----:B-----5:R-:W-:Y:S02]  /*0410*/  LOP3.LUT R16, R13, 0x3f, RZ, 0xc0, !PT ;  /* 0x0000003f0d107812 */ /* 0x020fe400078ec0ff */
[----:B------:R-:W-:Y:S01]  /*0420*/  POPC R12, R12 ;  /* 0x0000000c000c7309 */ /* 0x000fe20000000000 */
[----:B------:R-:W-:Y:S01]  /*0430*/  LOP3.LUT R18, R18, 0x3f, RZ, 0xc0, !PT ;  /* 0x0000003f12127812 */ /* 0x000fe200078ec0ff */
[----:B---3--:R-:W-:Y:S01]  /*0440*/  IMAD.MOV R20, RZ, RZ, -R23 ;  /* 0x000000ffff147224 */ /* 0x008fe200078e0a17 */
[----:B------:R-:W-:-:S02]  /*0450*/  SHF.L.U32 R14, R9, R16, RZ ;  /* 0x00000010090e7219 */ /* 0x000fc400000006ff */
[-C--:B0-----:R-:W-:Y:S02]  /*0460*/  SHF.R.U64 R10, R9, R18.reuse, 0xffffffff ;  /* 0xffffffff090a7419 */ /* 0x081fe40000001212 */
[----:B------:R-:W-:Y:S01]  /*0470*/  SHF.R.U32.HI R25, RZ, R18, R8 ;  /* 0x00000012ff197219 */ /* 0x000fe20000011608 */
[----:B------:R-:W0:Y:S01]  /*0480*/  POPC R13, R22 ;  /* 0x00000016000d7309 */ /* 0x000e220000000000 */
[----:B------:R-:W-:Y:S02]  /*0490*/  LOP3.LUT R21, R21, R14, R10, 0xe0, !PT ;  /* 0x0000000e15157212 */ /* 0x000fe400078ee00a */
[----:B------:R-:W-:Y:S02]  /*04a0*/  LOP3.LUT R14, R23, 0x3f, RZ, 0xc0, !PT ;  /* 0x0000003f170e7812 */ /* 0x000fe400078ec0ff */
[----:B------:R-:W-:Y:S02]  /*04b0*/  LOP3.LUT R10, R20, 0x3f, RZ, 0xc0, !PT ;  /* 0x0000003f140a7812 */ /* 0x000fe400078ec0ff */
[----:B------:R-:W-:-:S02]  /*04c0*/  SHF.L.U64.HI R20, R9, R16, 0xffffffff ;  /* 0xffffffff09147419 */ /* 0x000fc40000010210 */
[C---:B------:R-:W-:Y:S02]  /*04d0*/  SHF.L.U32 R16, R9.reuse, R14, RZ ;  /* 0x0000000e09107219 */ /* 0x040fe400000006ff */
[----:B------:R-:W-:Y:S02]  /*04e0*/  SHF.R.U64 R26, R9, R10, 0xffffffff ;  /* 0xffffffff091a7419 */ /* 0x000fe4000000120a */
[----:B------:R-:W-:Y:S01]  /*04f0*/  LOP3.LUT R4, R4, R20, R25, 0xe0, !PT ;  /* 0x0000001404047212 */ /* 0x000fe200078ee019 */
[----:B0-----:R-:W-:Y:S01]  /*0500*/  IMAD.IADD R13, R12, 0x1, R13 ;  /* 0x000000010c0d7824 */ /* 0x001fe200078e020d */
[----:B------:R-:W-:Y:S01]  /*0510*/  LOP3.LUT R26, R21, R16, R26, 0xe0, !PT ;  /* 0x00000010151a7212 */ /* 0x000fe200078ee01a */
[----:B----4-:R-:W-:Y:S01]  /*0520*/  IMAD.MOV R12, RZ, RZ, -R19 ;  /* 0x000000ffff0c7224 */ /* 0x010fe200078e0a13 */
[----:B------:R-:W-:Y:S02]  /*0530*/  SHF.L.U64.HI R16, R9, R14, 0xffffffff ;  /* 0xffffffff09107419 */ /* 0x000fe4000001020e */
[----:B------:R-:W-:-:S02]  /*0540*/  SHF.R.U32.HI R25, RZ, R10, R8 ;  /* 0x0000000aff197219 */ /* 0x000fc40000011608 */
[-C--:B------:R-:W-:Y:S02]  /*0550*/  SHF.L.U32 R24, R8, R23.reuse, RZ ;  /* 0x0000001708187219 */ /* 0x080fe400000006ff */
[----:B------:R-:W-:Y:S01]  /*0560*/  LOP3.LUT R14, R19, 0x3f, RZ, 0xc0, !PT ;  /* 0x0000003f130e7812 */ /* 0x000fe200078ec0ff */
[----:B------:R-:W-:Y:S01]  /*0570*/  IMAD.MOV R22, RZ, RZ, -R5 ;  /* 0x000000ffff167224 */ /* 0x000fe200078e0a05 */
[----:B------:R-:W-:Y:S02]  /*0580*/  LOP3.LUT R12, R12, 0x3f, RZ, 0xc0, !PT ;  /* 0x0000003f0c0c7812 */ /* 0x000fe400078ec0ff */
[----:B------:R-:W-:Y:S01]  /*0590*/  LOP3.LUT R10, R4, R16, R25, 0xe0, !PT ;  /* 0x00000010040a7212 */ /* 0x000fe200078ee019 */
[----:B------:R-:W-:Y:S01]  /*05a0*/  IMAD.MOV R16, RZ, RZ, -R17 ;  /* 0x000000ffff107224 */ /* 0x000fe200078e0a11 */
[----:B------:R-:W-:Y:S02]  /*05b0*/  SHF.L.U64.HI R25, R8, R23, 0xffffffff ;  /* 0xffffffff08197419 */ /* 0x000fe40000010217 */
[----:B------:R-:W-:-:S02]  /*05c0*/  LOP3.LUT R24, R24, R21, RZ, 0xc0, !PT ;  /* 0x0000001518187212 */ /* 0x000fc400078ec0ff */
[C---:B------:R-:W-:Y:S02]  /*05d0*/  SHF.L.U32 R18, R9.reuse, R14, RZ ;  /* 0x0000000e09127219 */ /* 0x040fe400000006ff */
[----:B------:R-:W-:Y:S02]  /*05e0*/  SHF.R.U64 R21, R9, R12, 0xffffffff ;  /* 0xffffffff09157419 */ /* 0x000fe4000000120c */
[----:B------:R-:W-:Y:S02]  /*05f0*/  SHF.L.U32 R23, R8, R19, RZ ;  /* 0x0000001308177219 */ /* 0x000fe400000006ff */
[----:B------:R-:W-:Y:S02]  /*0600*/  LOP3.LUT R25, R25, R4, RZ, 0xc0, !PT ;  /* 0x0000000419197212 */ /* 0x000fe400078ec0ff */
[----:B------:R-:W-:Y:S02]  /*0610*/  LOP3.LUT R4, R17, 0x3f, RZ, 0xc0, !PT ;  /* 0x0000003f11047812 */ /* 0x000fe400078ec0ff */
[----:B------:R-:W-:-:S02]  /*0620*/  LOP3.LUT R16, R16, 0x3f, RZ, 0xc0, !PT ;  /* 0x0000003f10107812 */ /* 0x000fc400078ec0ff */
[----:B------:R-:W-:Y:S02]  /*0630*/  LOP3.LUT R18, R26, R18, R21, 0xe0, !PT ;  /* 0x000000121a127212 */ /* 0x000fe400078ee015 */
[----:B------:R-:W-:Y:S02]  /*0640*/  LOP3.LUT R26, R23, R26, RZ, 0xc0, !PT ;  /* 0x0000001a171a7212 */ /* 0x000fe400078ec0ff */
[C---:B------:R-:W-:Y:S02]  /*0650*/  SHF.L.U64.HI R20, R9.reuse, R14, 0xffffffff ;  /* 0xffffffff09147419 */ /* 0x040fe4000001020e */
[----:B------:R-:W-:Y:S02]  /*0660*/  SHF.L.U64.HI R23, R8, R19, 0xffffffff ;  /* 0xffffffff08177419 */ /* 0x000fe40000010213 */
[----:B------:R-:W-:Y:S02]  /*0670*/  SHF.R.U32.HI R21, RZ, R12, R8 ;  /* 0x0000000cff157219 */ /* 0x000fe40000011608 */
[----:B------:R-:W-:-:S02]  /*0680*/  SHF.L.U32 R14, R9, R4, RZ ;  /* 0x00000004090e7219 */ /* 0x000fc400000006ff */
[----:B------:R-:W-:Y:S02]  /*0690*/  SHF.R.U64 R19, R9, R16, 0xffffffff ;  /* 0xffffffff09137419 */ /* 0x000fe40000001210 */
[----:B------:R-:W-:Y:S02]  /*06a0*/  LOP3.LUT R12, R10, R20, R21, 0xe0, !PT ;  /* 0x000000140a0c7212 */ /* 0x000fe400078ee015 */
[----:B------:R-:W-:Y:S01]  /*06b0*/  LOP3.LUT R14, R18, R14, R19, 0xe0, !PT ;  /* 0x0000000e120e7212 */ /* 0x000fe200078ee013 */
[----:B------:R-:W-:Y:S01]  /*06c0*/  IMAD.MOV R19, RZ, RZ, -R15 ;  /* 0x000000ffff137224 */ /* 0x000fe200078e0a0f */
[----:B------:R-:W-:Y:S02]  /*06d0*/  SHF.L.U32 R21, R8, R17, RZ ;  /* 0x0000001108157219 */ /* 0x000fe400000006ff */
[----:B------:R-:W-:Y:S02]  /*06e0*/  LOP3.LUT R23, R23, R10, RZ, 0xc0, !PT ;  /* 0x0000000a17177212 */ /* 0x000fe400078ec0ff */
[----:B------:R-:W-:-:S02]  /*06f0*/  LOP3.LUT R10, R21, R18, RZ, 0xc0, !PT ;  /* 0x00000012150a7212 */ /* 0x000fc400078ec0ff */
[----:B------:R-:W-:Y:S02]  /*0700*/  SHF.L.U64.HI R27, R8, R17, 0xffffffff ;  /* 0xffffffff081b7419 */ /* 0x000fe40000010211 */
[----:B------:R-:W-:Y:S02]  /*0710*/  LOP3.LUT R18, R15, 0x3f, RZ, 0xc0, !PT ;  /* 0x0000003f0f127812 */ /* 0x000fe400078ec0ff */
[----:B------:R-:W-:Y:S02]  /*0720*/  LOP3.LUT R17, R19, 0x3f, RZ, 0xc0, !PT ;  /* 0x0000003f13117812 */ /* 0x000fe400078ec0ff */
[----:B------:R-:W-:Y:S02]  /*0730*/  SHF.R.U32.HI R21, RZ, R16, R8 ;  /* 0x00000010ff157219 */ /* 0x000fe40000011608 */
[C---:B------:R-:W-:Y:S02]  /*0740*/  SHF.L.U32 R16, R9.reuse, R18, RZ ;  /* 0x0000001209107219 */ /* 0x040fe400000006ff */
[----:B------:R-:W-:-:S02]  /*0750*/  SHF.R.U64 R19, R9, R17, 0xffffffff ;  /* 0xffffffff09137419 */ /* 0x000fc40000001211 */
[C---:B------:R-:W-:Y:S02]  /*0760*/  SHF.L.U64.HI R4, R9.reuse, R4, 0xffffffff ;  /* 0xffffffff09047419 */ /* 0x040fe40000010204 */
[----:B------:R-:W-:Y:S02]  /*0770*/  LOP3.LUT R16, R14, R16, R19, 0xe0, !PT ;  /* 0x000000100e107212 */ /* 0x000fe400078ee013 */
[----:B------:R-:W-:Y:S02]  /*0780*/  LOP3.LUT R4, R12, R4, R21, 0xe0, !PT ;  /* 0x000000040c047212 */ /* 0x000fe400078ee015 */
[----:B------:R-:W-:Y:S02]  /*0790*/  SHF.L.U64.HI R20, R9, R18, 0xffffffff ;  /* 0xffffffff09147419 */ /* 0x000fe40000010212 */
[----:B------:R-:W-:Y:S02]  /*07a0*/  SHF.R.U32.HI R19, RZ, R17, R8 ;  /* 0x00000011ff137219 */ /* 0x000fe40000011608 */
[----:B------:R-:W-:-:S02]  /*07b0*/  LOP3.LUT R18, R5, 0x3f, RZ, 0xc0, !PT ;  /* 0x0000003f05127812 */ /* 0x000fc400078ec0ff */
[----:B------:R-:W-:Y:S02]  /*07c0*/  LOP3.LUT R17, R22, 0x3f, RZ, 0xc0, !PT ;  /* 0x0000003f16117812 */ /* 0x000fe400078ec0ff */
[----:B------:R-:W-:Y:S02]  /*07d0*/  LOP3.LUT R20, R4, R20, R19, 0xe0, !PT ;  /* 0x0000001404147212 */ /* 0x000fe400078ee013 */
[CC--:B------:R-:W-:Y:S02]  /*07e0*/  SHF.L.U32 R22, R9.reuse, R18.reuse, RZ ;  /* 0x0000001209167219 */ /* 0x0c0fe400000006ff */
[C---:B------:R-:W-:Y:S02]  /*07f0*/  SHF.R.U64 R19, R9.reuse, R17, 0xffffffff ;  /* 0xffffffff09137419 */ /* 0x040fe40000001211 */
[----:B------:R-:W-:Y:S02]  /*0800*/  SHF.L.U64.HI R18, R9, R18, 0xffffffff ;  /* 0xffffffff09127419 */ /* 0x000fe40000010212 */
[----:B------:R-:W-:-:S02]  /*0810*/  LOP3.LUT R22, R16, R22, R19, 0xe0, !PT ;  /* 0x0000001610167212 */ /* 0x000fc400078ee013 */
[C---:B------:R-:W-:Y:S02]  /*0820*/  SHF.L.U32 R19, R8.reuse, R5, RZ ;  /* 0x0000000508137219 */ /* 0x040fe400000006ff */
[----:B------:R-:W-:Y:S02]  /*0830*/  SHF.R.U32.HI R17, RZ, R17, R8 ;  /* 0x00000011ff117219 */ /* 0x000fe40000011608 */
[----:B------:R-:W-:Y:S01]  /*0840*/  LOP3.LUT R16, R19, R16, RZ, 0xc0, !PT ;  /* 0x0000001013107212 */ /* 0x000fe200078ec0ff */
[----:B------:R-:W-:Y:S01]  /*0850*/  IMAD.MOV R19, RZ, RZ, -R11 ;  /* 0x000000ffff137224 */ /* 0x000fe200078e0a0b */
[CC--:B------:R-:W-:Y:S02]  /*0860*/  SHF.L.U32 R21, R8.reuse, R15.reuse, RZ ;  /* 0x0000000f08157219 */ /* 0x0c0fe400000006ff */
[----:B------:R-:W-:Y:S02]  /*0870*/  SHF.L.U64.HI R15, R8, R15, 0xffffffff ;  /* 0xffffffff080f7419 */ /* 0x000fe4000001020f */
[----:B------:R-:W-:-:S02]  /*0880*/  LOP3.LUT R17, R20, R18, R17, 0xe0, !PT ;  /* 0x0000001214117212 */ /* 0x000fc400078ee011 */
[----:B------:R-:W-:Y:S02]  /*0890*/  SHF.L.U64.HI R5, R8, R5, 0xffffffff ;  /* 0xffffffff08057419 */ /* 0x000fe40000010205 */
[----:B------:R-:W-:Y:S02]  /*08a0*/  LOP3.LUT R18, R11, 0x3f, RZ, 0xc0, !PT ;  /* 0x0000003f0b127812 */ /* 0x000fe400078ec0ff */
[----:B------:R-:W-:Y:S02]  /*08b0*/  LOP3.LUT R19, R19, 0x3f, RZ, 0xc0, !PT ;  /* 0x0000003f13137812 */ /* 0x000fe400078ec0ff */
[----:B------:R-:W-:Y:S02]  /*08c0*/  LOP3.LUT R14, R21, R14, RZ, 0xc0, !PT ;  /* 0x0000000e150e7212 */ /* 0x000fe400078ec0ff */
[----:B------:R-:W-:Y:S02]  /*08d0*/  LOP3.LUT R15, R15, R4, RZ, 0xc0, !PT ;  /* 0x000000040f0f7212 */ /* 0x000fe400078ec0ff */
[----:B------:R-:W-:Y:S01]  /*08e0*/  LOP3.LUT R20, R5, R20, RZ, 0xc0, !PT ;  /* 0x0000001405147212 */ /* 0x000fe200078ec0ff */
[----:B------:R-:W-:Y:S01]  /*08f0*/  VIADD R5, R7, 0xfffffffc ;  /* 0xfffffffc07057836 */ /* 0x000fe20000000000 */
[----:B------:R-:W-:-:S02]  /*0900*/  SHF.L.U32 R4, R9, R18, RZ ;  /* 0x0000001209047219 */ /* 0x000fc400000006ff */
[----:B------:R-:W-:Y:S01]  /*0910*/  SHF.R.U64 R21, R9, R19, 0xffffffff ;  /* 0xffffffff09157419 */ /* 0x000fe20000001213 */
[----:B------:R-:W-:Y:S01]  /*0920*/  POPC R24, R24 ;  /* 0x0000001800187309 */ /* 0x000fe20000000000 */
[----:B------:R-:W-:Y:S02]  /*0930*/  LOP3.LUT R12, R27, R12, RZ, 0xc0, !PT ;  /* 0x0000000c1b0c7212 */ /* 0x000fe400078ec0ff */
[----:B------:R-:W-:Y:S01]  /*0940*/  LOP3.LUT R21, R22, R4, R21, 0xe0, !PT ;  /* 0x0000000416157212 */ /* 0x000fe200078ee015 */
[----:B------:R-:W-:Y:S01]  /*0950*/  IMAD.WIDE.U32 R4, R5, 0x4, R2 ;  /* 0x0000000405047825 */ /* 0x000fe200078e0002 */
[----:B------:R-:W-:-:S03]  /*0960*/  SHF.L.U32 R27, R8, R11, RZ ;  /* 0x0000000b081b7219 */ /* 0x000fc600000006ff */
[----:B------:R-:W0:Y:S01]  /*0970*/  POPC R25, R25 ;  /* 0x0000001900197309 */ /* 0x000e220000000000 */
[----:B------:R-:W-:Y:S01]  /*0980*/  SHF.L.U64.HI R18, R9, R18, 0xffffffff ;  /* 0xffffffff09127419 */ /* 0x000fe20000010212 */
[----:B------:R1:W2:Y:S01]  /*0990*/  LDG.E R5, desc[UR8][R4.64] ;  /* 0x0000000804057981 */ /* 0x0002a2000c1e1900 */
[----:B------:R-:W-:Y:S02]  /*09a0*/  SHF.L.U64.HI R28, R8, R11, 0xffffffff ;  /* 0xffffffff081c7419 */ /* 0x000fe4000001020b */
[----:B------:R-:W-:Y:S02]  /*09b0*/  LOP3.LUT R22, R27, R22, RZ, 0xc0, !PT ;  /* 0x000000161b167212 */ /* 0x000fe400078ec0ff */
[----:B------:R-:W-:Y:S01]  /*09c0*/  LOP3.LUT R11, R28, R17, RZ, 0xc0, !PT ;  /* 0x000000111c0b7212 */ /* 0x000fe200078ec0ff */
[----:B------:R-:W-:Y:S01]  /*09d0*/  POPC R26, R26 ;  /* 0x0000001a001a7309 */ /* 0x000fe20000000000 */
[----:B-1----:R-:W-:Y:S01]  /*09e0*/  SHF.R.U32.HI R4, RZ, R19, R8 ;  /* 0x00000013ff047219 */ /* 0x002fe20000011608 */
[----:B0-----:R-:W-:-:S06]  /*09f0*/  IMAD.IADD R24, R24, 0x1, R25 ;  /* 0x0000000118187824 */ /* 0x001fcc00078e0219 */
[----:B------:R-:W0:Y:S01]  /*0a00*/  POPC R23, R23 ;  /* 0x0000001700177309 */ /* 0x000e220000000000 */
[----:B------:R-:W-:Y:S02]  /*0a10*/  LOP3.LUT R4, R17, R18, R4, 0xe0, !PT ;  /* 0x0000001211047212 */ /* 0x000fe400078ee004 */
[----:B------:R-:W-:-:S05]  /*0a20*/  IADD3 R24, PT, PT, R24, R13, R0 ;  /* 0x0000000d18187210 */ /* 0x000fca0007ffe000 */
[----:B------:R-:W-:Y:S08]  /*0a30*/  POPC R10, R10 ;  /* 0x0000000a000a7309 */ /* 0x000ff00000000000 */
[----:B------:R-:W1:Y:S08]  /*0a40*/  POPC R27, R12 ;  /* 0x0000000c001b7309 */ /* 0x000e700000000000 */
[----:B------:R-:W-:Y:S08]  /*0a50*/  POPC R14, R14 ;  /* 0x0000000e000e7309 */ /* 0x000ff00000000000 */
[----:B------:R-:W3:Y:S08]  /*0a60*/  POPC R15, R15 ;  /* 0x0000000f000f7309 */ /* 0x000ef00000000000 */
[----:B------:R-:W-:Y:S08]  /*0a70*/  POPC R16, R16 ;  /* 0x0000001000107309 */ /* 0x000ff00000000000 */
[----:B------:R-:W4:Y:S01]  /*0a80*/  POPC R29, R20 ;  /* 0x00000014001d7309 */ /* 0x000f220000000000 */
[----:B0-----:R-:W-:Y:S01]  /*0a90*/  IMAD.IADD R23, R26, 0x1, R23 ;  /* 0x000000011a177824 */ /* 0x001fe200078e0217 */
[----:B------:R-:W-:Y:S01]  /*0aa0*/  UIADD3 UR4, UPT, UPT, UR4, 0x8, URZ ;  /* 0x0000000804047890 */ /* 0x000fe2000fffe0ff */
[----:B-1----:R-:W-:-:S05]  /*0ab0*/  IMAD.IADD R10, R10, 0x1, R27 ;  /* 0x000000010a0a7824 */ /* 0x002fca00078e021b */
[----:B------:R-:W-:Y:S01]  /*0ac0*/  POPC R22, R22 ;  /* 0x0000001600167309 */ /* 0x000fe20000000000 */
[----:B---3--:R-:W-:-:S07]  /*0ad0*/  IMAD.IADD R14, R14, 0x1, R15 ;  /* 0x000000010e0e7824 */ /* 0x008fce00078e020f */
[----:B------:R-:W0:Y:S01]  /*0ae0*/  POPC R11, R11 ;  /* 0x0000000b000b7309 */ /* 0x000e220000000000 */
[----:B----4-:R-:W-:Y:S01]  /*0af0*/  IMAD.IADD R29, R16, 0x1, R29 ;  /* 0x00000001101d7824 */ /* 0x010fe200078e021d */
[----:B------:R-:W-:Y:S01]  /*0b00*/  IADD3 R10, PT, PT, R10, R23, R24 ;  /* 0x000000170a0a7210 */ /* 0x000fe20007ffe018 */
[----:B------:R-:W-:-:S03]  /*0b10*/  UISETP.NE.AND UP0, UPT, UR4, URZ, UPT ;  /* 0x000000ff0400728c */ /* 0x000fc6000bf05270 */
[----:B------:R-:W-:Y:S01]  /*0b20*/  IADD3 R29, PT, PT, R29, R14, R10 ;  /* 0x0000000e1d1d7210 */ /* 0x000fe20007ffe00a */
[----:B------:R-:W-:Y:S02]  /*0b30*/  VIADD R7, R7, 0xfffffff8 ;  /* 0xfffffff807077836 */ /* 0x000fe40000000000 */
[----:B0-----:R-:W-:Y:S01]  /*0b40*/  IMAD.IADD R11, R22, 0x1, R11 ;  /* 0x00000001160b7824 */ /* 0x001fe200078e020b */
[CC--:B--2---:R-:W-:Y:S02]  /*0b50*/  SHF.L.U32 R12, R8.reuse, R5.reuse, RZ ;  /* 0x00000005080c7219 */ /* 0x0c4fe400000006ff */
[----:B------:R-:W-:Y:S02]  /*0b60*/  SHF.L.U64.HI R17, R8, R5, 0xffffffff ;  /* 0xffffffff08117419 */ /* 0x000fe40000010205 */
[----:B------:R-:W-:Y:S02]  /*0b70*/  LOP3.LUT R12, R12, R21, RZ, 0xc0, !PT ;  /* 0x000000150c0c7212 */ /* 0x000fe400078ec0ff */
[----:B------:R-:W-:-:S04]  /*0b80*/  LOP3.LUT R13, R17, R4, RZ, 0xc0, !PT ;  /* 0x00000004110d7212 */ /* 0x000fc800078ec0ff */
[----:B------:R-:W-:Y:S01]  /*0b90*/  POPC R12, R12 ;  /* 0x0000000c000c7309 */ /* 0x000fe20000000000 */
[----:B------:R-:W-:-:S07]  /*0ba0*/  IMAD.MOV R15, RZ, RZ, -R5 ;  /* 0x000000ffff0f7224 */ /* 0x000fce00078e0a05 */
[----:B------:R-:W0:Y:S01]  /*0bb0*/  POPC R13, R13 ;  /* 0x0000000d000d7309 */ /* 0x000e220000000000 */
[----:B------:R-:W-:Y:S02]  /*0bc0*/  LOP3.LUT R0, R5, 0x3f, RZ, 0xc0, !PT ;  /* 0x0000003f05007812 */ /* 0x000fe400078ec0ff */
[----:B------:R-:W-:Y:S02]  /*0bd0*/  LOP3.LUT R5, R15, 0x3f, RZ, 0xc0, !PT ;  /* 0x0000003f0f057812 */ /* 0x000fe400078ec0ff */
[CC--:B------:R-:W-:Y:S02]  /*0be0*/  SHF.L.U64.HI R14, R9.reuse, R0.reuse, 0xffffffff ;  /* 0xffffffff090e7419 */ /* 0x0c0fe40000010200 */
[C---:B------:R-:W-:Y:S02]  /*0bf0*/  SHF.L.U32 R10, R9.reuse, R0, RZ ;  /* 0x00000000090a7219 */ /* 0x040fe400000006ff */
[-C--:B------:R-:W-:Y:S02]  /*0c00*/  SHF.R.U64 R0, R9, R5.reuse, 0xffffffff ;  /* 0xffffffff09007419 */ /* 0x080fe40000001205 */
[----:B------:R-:W-:Y:S01]  /*0c10*/  SHF.R.U32.HI R5, RZ, R5, R8 ;  /* 0x00000005ff057219 */ /* 0x000fe20000011608 */
[----:B0-----:R-:W-:Y:S01]  /*0c20*/  IMAD.IADD R12, R12, 0x1, R13 ;  /* 0x000000010c0c7824 */ /* 0x001fe200078e020d */
[----:B------:R-:W-:-:S02]  /*0c30*/  LOP3.LUT R21, R21, R10, R0, 0xe0, !PT ;  /* 0x0000000a15157212 */ /* 0x000fc400078ee000 */
[----:B------:R-:W-:Y:S02]  /*0c40*/  LOP3.LUT R4, R4, R14, R5, 0xe0, !PT ;  /* 0x0000000e04047212 */ /* 0x000fe400078ee005 */
[----:B------:R-:W-:Y:S01]  /*0c50*/  IADD3 R0, PT, PT, R12, R11, R29 ;  /* 0x0000000b0c007210 */ /* 0x000fe20007ffe01d */
[----:B------:R-:W-:Y:S06]  /*0c60*/  BRA.U UP0, `(.L_x_2) ;  /* 0xfffffff5007c7547 */ /* 0x000fec000b83ffff */
[----:B------:R-:W-:-:S07]  /*0c70*/  VIADD R7, R7, 0x4 ;  /* 0x0000000407077836 */ /* 0x000fce0000000000 */
.L_x_1:
[----:B------:R-:W-:-:S09]  /*0c80*/  UISETP.NE.AND UP0, UPT, UR6, URZ, UPT ;  /* 0x000000ff0600728c */ /* 0x000fd2000bf05270 */
[----:B------:R-:W-:Y:S05]  /*0c90*/  BRA.U !UP0, `(.L_x_0) ;  /* 0x0000000908707547 */ /* 0x000fea000b800000 */
[----:B------:R-:W-:Y:S02]  /*0ca0*/  UISETP.GE.U32.AND UP0, UPT, UR6, 0x4, UPT ;  /* 0x000000040600788c */ /* 0x000fe4000bf06070 */
[----:B------:R-:W-:-:S04]  /*0cb0*/  ULOP3.LUT UR7, UR5, 0x3, URZ, 0xc0, !UPT ;  /* 0x0000000305077892 */ /* 0x000fc8000f8ec0ff */
[----:B------:R-:W-:-:S03]  /*0cc0*/  UISETP.NE.AND UP1, UPT, UR7, URZ, UPT ;  /* 0x000000ff0700728c */ /* 0x000fc6000bf25270 */
[----:B------:R-:W-:Y:S08]  /*0cd0*/  BRA.U !UP0, `(.L_x_3) ;  /* 0x0000000508447547 */ /* 0x000ff0000b800000 */
[----:B------:R-:W0:Y:S01]  /*0ce0*/  LDC.64 R2, c[0x0][0x3a0] ;  /* 0x0000e800ff027b82 */ /* 0x000e220000000a00 */
[C---:B------:R-:W-:Y:S02]  /*0cf0*/  VIADD R9, R7.reuse, 0xffffffff ;  /* 0xffffffff07097836 */ /* 0x040fe40000000000 */
[C---:B------:R-:W-:Y:S02]  /*0d00*/  VIADD R13, R7.reuse, 0xfffffffe ;  /* 0xfffffffe070d7836 */ /* 0x040fe40000000000 */
[----:B------:R-:W-:Y:S02]  /*0d10*/  VIADD R11, R7, 0xfffffffd ;  /* 0xfffffffd070b7836 */ /* 0x000fe40000000000 */
[----:B0-----:R-:W-:-:S06]  /*0d20*/  IMAD.WIDE.U32 R8, R9, 0x4, R2 ;  /* 0x0000000409087825 */ /* 0x001fcc00078e0002 */
[----:B------:R-:W2:Y:S01]  /*0d30*/  LDG.E R9, desc[UR8][R8.64] ;  /* 0x0000000808097981 */ /* 0x000ea2000c1e1900 */
[----:B------:R-:W-:-:S06]  /*0d40*/  IMAD.WIDE.U32 R12, R13, 0x4, R2 ;  /* 0x000000040d0c7825 */ /* 0x000fcc00078e0002 */
[----:B------:R0:W3:Y:S01]  /*0d50*/  LDG.E R13, desc[UR8][R12.64] ;  /* 0x000000080c0d7981 */ /* 0x0000e2000c1e1900 */
[----:B------:R-:W-:-:S06]  /*0d60*/  IMAD.WIDE.U32 R10, R11, 0x4, R2 ;  /* 0x000000040b0a7825 */ /* 0x000fcc00078e0002 */
[----:B------:R-:W4:Y:S01]  /*0d70*/  LDG.E R11, desc[UR8][R10.64] ;  /* 0x000000080a0b7981 */ /* 0x000f22000c1e1900 */
[----:B------:R-:W-:-:S04]  /*0d80*/  VIADD R7, R7, 0xfffffffc ;  /* 0xfffffffc07077836 */ /* 0x000fc80000000000 */
[----:B------:R-:W-:-:S05]  /*0d90*/  IMAD.WIDE.U32 R14, R7, 0x4, R2 ;  /* 0x00000004070e7825 */ /* 0x000fca00078e0002 */
[----:B------:R3:W5:Y:S01]  /*0da0*/  LDG.E R5, desc[UR8][R14.64] ;  /* 0x000000080e057981 */ /* 0x000762000c1e1900 */
[----:B------:R-:W-:Y:S02]  /*0db0*/  IMAD.MOV.U32 R2, RZ, RZ, -0x1 ;  /* 0xffffffffff027424 */ /* 0x000fe400078e00ff */
[----:B------:R-:W-:Y:S02]  /*0dc0*/  IMAD.MOV.U32 R3, RZ, RZ, -0x2 ;  /* 0xfffffffeff037424 */ /* 0x000fe400078e00ff */
[----:B--2---:R-:W-:Y:S01]  /*0dd0*/  IMAD.MOV R16, RZ, RZ, -R9 ;  /* 0x000000ffff107224 */ /* 0x004fe200078e0a09 */
[----:B0-----:R-:W-:Y:S02]  /*0de0*/  LOP3.LUT R12, R9, 0x3f, RZ, 0xc0, !PT ;  /* 0x0000003f090c7812 */ /* 0x001fe400078ec0ff */
[----:B------:R-:W-:Y:S02]  /*0df0*/  SHF.L.U32 R8, R2, R9, RZ ;  /* 0x0000000902087219 */ /* 0x000fe400000006ff */
[----:B------:R-:W-:-:S02]  /*0e00*/  LOP3.LUT R16, R16, 0x3f, RZ, 0xc0, !PT ;  /* 0x0000003f10107812 */ /* 0x000fc400078ec0ff */
[C---:B------:R-:W-:Y:S01]  /*0e10*/  SHF.L.U32 R17, R3.reuse, R12, RZ ;  /* 0x0000000c03117219 */ /* 0x040fe200000006ff */
[----:B---3--:R-:W-:Y:S01]  /*0e20*/  IMAD.MOV R15, RZ, RZ, -R13 ;  /* 0x000000ffff0f7224 */ /* 0x008fe200078e0a0d */
[----:B------:R-:W-:Y:S02]  /*0e30*/  SHF.R.U64 R10, R3, R16, 0xffffffff ;  /* 0xffffffff030a7419 */ /* 0x000fe40000001210 */
[----:B------:R-:W-:Y:S02]  /*0e40*/  LOP3.LUT R8, R8, R21, RZ, 0xc0, !PT ;  /* 0x0000001508087212 */ /* 0x000fe400078ec0ff */
[----:B------:R-:W-:Y:S02]  /*0e50*/  SHF.L.U64.HI R9, R2, R9, 0xffffffff ;  /* 0xffffffff02097419 */ /* 0x000fe40000010209 */
[----:B------:R-:W-:Y:S02]  /*0e60*/  LOP3.LUT R21, R21, R17, R10, 0xe0, !PT ;  /* 0x0000001115157212 */ /* 0x000fe400078ee00a */
[----:B------:R-:W-:Y:S01]  /*0e70*/  SHF.L.U64.HI R19, R3, R12, 0xffffffff ;  /* 0xffffffff03137419 */ /* 0x000fe2000001020c */
[----:B------:R-:W-:Y:S01]  /*0e80*/  POPC R8, R8 ;  /* 0x0000000800087309 */ /* 0x000fe20000000000 */
[----:B------:R-:W-:-:S02]  /*0e90*/  LOP3.LUT R14, R13, 0x3f, RZ, 0xc0, !PT ;  /* 0x0000003f0d0e7812 */ /* 0x000fc400078ec0ff */
[----:B------:R-:W-:Y:S02]  /*0ea0*/  LOP3.LUT R12, R15, 0x3f, RZ, 0xc0, !PT ;  /* 0x0000003f0f0c7812 */ /* 0x000fe400078ec0ff */
[----:B------:R-:W-:Y:S02]  /*0eb0*/  SHF.R.U32.HI R17, RZ, R16, R2 ;  /* 0x00000010ff117219 */ /* 0x000fe40000011602 */
[----:B------:R-:W-:Y:S02]  /*0ec0*/  LOP3.LUT R9, R9, R4, RZ, 0xc0, !PT ;  /* 0x0000000409097212 */ /* 0x000fe400078ec0ff */
[C---:B------:R-:W-:Y:S02]  /*0ed0*/  SHF.L.U32 R15, R3.reuse, R14, RZ ;  /* 0x0000000e030f7219 */ /* 0x040fe400000006ff */
[----:B------:R-:W-:Y:S02]  /*0ee0*/  SHF.R.U64 R18, R3, R12, 0xffffffff ;  /* 0xffffffff03127419 */ /* 0x000fe4000000120c */
[----:B------:R-:W-:Y:S01]  /*0ef0*/  LOP3.LUT R4, R4, R19, R17, 0xe0, !PT ;  /* 0x0000001304047212 */ /* 0x000fe200078ee011 */
[----:B----4-:R-:W-:Y:S01]  /*0f00*/  IMAD.MOV R19, RZ, RZ, -R11 ;  /* 0x000000ffff137224 */ /* 0x010fe200078e0a0b */
[----:B------:R-:W-:Y:S01]  /*0f10*/  LOP3.LUT R18, R21, R15, R18, 0xe0, !PT ;  /* 0x0000000f15127212 */ /* 0x000fe200078ee012 */
[----:B------:R-:W0:Y:S01]  /*0f20*/  POPC R9, R9 ;  /* 0x0000000900097309 */ /* 0x000e220000000000 */
[----:B------:R-:W-:-:S02]  /*0f30*/  SHF.L.U64.HI R15, R3, R14, 0xffffffff ;  /* 0xffffffff030f7419 */ /* 0x000fc4000001020e */
[CC--:B------:R-:W-:Y:S02]  /*0f40*/  SHF.L.U32 R10, R2.reuse, R13.reuse, RZ ;  /* 0x0000000d020a7219 */ /* 0x0c0fe400000006ff */
[----:B------:R-:W-:Y:S02]  /*0f50*/  LOP3.LUT R14, R19, 0x3f, RZ, 0xc0, !PT ;  /* 0x0000003f130e7812 */ /* 0x000fe400078ec0ff */
[----:B------:R-:W-:Y:S02]  /*0f60*/  SHF.L.U64.HI R13, R2, R13, 0xffffffff ;  /* 0xffffffff020d7419 */ /* 0x000fe4000001020d */
[----:B------:R-:W-:Y:S02]  /*0f70*/  LOP3.LUT R16, R11, 0x3f, RZ, 0xc0, !PT ;  /* 0x0000003f0b107812 */ /* 0x000fe400078ec0ff */
[----:B------:R-:W-:Y:S02]  /*0f80*/  SHF.R.U32.HI R19, RZ, R12, R2 ;  /* 0x0000000cff137219 */ /* 0x000fe40000011602 */
[----:B------:R-:W-:-:S02]  /*0f90*/  LOP3.LUT R10, R10, R21, RZ, 0xc0, !PT ;  /* 0x000000150a0a7212 */ /* 0x000fc400078ec0ff */
[----:B------:R-:W-:Y:S01]  /*0fa0*/  LOP3.LUT R13, R13, R4, RZ, 0xc0, !PT ;  /* 0x000000040d0d7212 */ /* 0x000fe200078ec0ff */
[----:B0-----:R-:W-:Y:S01]  /*0fb0*/  IMAD.IADD R9, R8, 0x1, R9 ;  /* 0x0000000108097824 */ /* 0x001fe200078e0209 */
[C---:B------:R-:W-:Y:S02]  /*0fc0*/  SHF.L.U32 R12, R3.reuse, R16, RZ ;  /* 0x00000010030c7219 */ /* 0x040fe400000006ff */
[----:B------:R-:W-:Y:S01]  /*0fd0*/  SHF.R.U64 R21, R3, R14, 0xffffffff ;  /* 0xffffffff03157419 */ /* 0x000fe2000000120e */
[----:B------:R-:W-:Y:S01]  /*0fe0*/  POPC R10, R10 ;  /* 0x0000000a000a7309 */ /* 0x000fe20000000000 */
[----:B------:R-:W-:Y:S02]  /*0ff0*/  LOP3.LUT R19, R4, R15, R19, 0xe0, !PT ;  /* 0x0000000f04137212 */ /* 0x000fe400078ee013 */
[----:B------:R-:W-:Y:S02]  /*1000*/  SHF.L.U64.HI R4, R2, R11, 0xffffffff ;  /* 0xffffffff02047419 */ /* 0x000fe4000001020b */
[----:B------:R-:W-:-:S02]  /*1010*/  LOP3.LUT R21, R18, R12, R21, 0xe0, !PT ;  /* 0x0000000c12157212 */ /* 0x000fc400078ee015 */
[----:B------:R-:W-:Y:S01]  /*1020*/  LOP3.LUT R12, R4, R19, RZ, 0xc0, !PT ;  /* 0x00000013040c7212 */ /* 0x000fe200078ec0ff */
[----:B------:R-:W0:Y:S01]  /*1030*/  POPC R13, R13 ;  /* 0x0000000d000d7309 */ /* 0x000e220000000000 */
[----:B------:R-:W-:Y:S02]  /*1040*/  SHF.L.U64.HI R15, R3, R16, 0xffffffff ;  /* 0xffffffff030f7419 */ /* 0x000fe40000010210 */
[----:B------:R-:W-:Y:S02]  /*1050*/  SHF.R.U32.HI R4, RZ, R14, R2 ;  /* 0x0000000eff047219 */ /* 0x000fe40000011602 */
[C---:B-----5:R-:W-:Y:S02]  /*1060*/  SHF.L.U32 R14, R2.reuse, R5, RZ ;  /* 0x00000005020e7219 */ /* 0x060fe400000006ff */
[----:B------:R-:W-:Y:S01]  /*1070*/  LOP3.LUT R4, R19, R15, R4, 0xe0, !PT ;  /* 0x0000000f13047212 */ /* 0x000fe200078ee004 */
[----:B------:R-:W-:Y:S01]  /*1080*/  POPC R12, R12 ;  /* 0x0000000c000c7309 */ /* 0x000fe20000000000 */
[----:B------:R-:W-:-:S02]  /*1090*/  SHF.L.U64.HI R15, R2, R5, 0xffffffff ;  /* 0xffffffff020f7419 */ /* 0x000fc40000010205 */
[----:B------:R-:W-:Y:S02]  /*10a0*/  SHF.L.U32 R17, R2, R11, RZ ;  /* 0x0000000b02117219 */ /* 0x000fe400000006ff */
[----:B------:R-:W-:Y:S02]  /*10b0*/  LOP3.LUT R14, R14, R21, RZ, 0xc0, !PT ;  /* 0x000000150e0e7212 */ /* 0x000fe400078ec0ff */
[----:B------:R-:W-:Y:S01]  /*10c0*/  LOP3.LUT R15, R15, R4, RZ, 0xc0, !PT ;  /* 0x000000040f0f7212 */ /* 0x000fe200078ec0ff */
[----:B0-----:R-:W-:Y:S01]  /*10d0*/  IMAD.IADD R10, R10, 0x1, R13 ;  /* 0x000000010a0a7824 */ /* 0x001fe200078e020d */
[----:B------:R-:W-:Y:S01]  /*10e0*/  LOP3.LUT R17, R17, R18, RZ, 0xc0, !PT ;  /* 0x0000001211117212 */ /* 0x000fe200078ec0ff */
[----:B------:R-:W-:Y:S01]  /*10f0*/  IMAD.MOV R13, RZ, RZ, -R5 ;  /* 0x000000ffff0d7224 */ /* 0x000fe200078e0a05 */
[----:B------:R-:W-:Y:S01]  /*1100*/  POPC R14, R14 ;  /* 0x0000000e000e7309 */ /* 0x000fe20000000000 */
[----:B------:R-:W-:Y:S02]  /*1110*/  LOP3.LUT R8, R5, 0x3f, RZ, 0xc0, !PT ;  /* 0x0000003f05087812 */ /* 0x000fe400078ec0ff */
[----:B------:R-:W-:-:S02]  /*1120*/  IADD3 R10, PT, PT, R10, R9, R0 ;  /* 0x000000090a0a7210 */ /* 0x000fc40007ffe000 */
[----:B------:R-:W-:Y:S02]  /*1130*/  LOP3.LUT R0, R13, 0x3f, RZ, 0xc0, !PT ;  /* 0x0000003f0d007812 */ /* 0x000fe400078ec0ff */
[CC--:B------:R-:W-:Y:S01]  /*1140*/  SHF.L.U64.HI R9, R3.reuse, R8.reuse, 0xffffffff ;  /* 0xffffffff03097419 */ /* 0x0c0fe20000010208 */
[----:B------:R-:W0:Y:S01]  /*1150*/  POPC R11, R17 ;  /* 0x00000011000b7309 */ /* 0x000e220000000000 */
[C---:B------:R-:W-:Y:S02]  /*1160*/  SHF.L.U32 R5, R3.reuse, R8, RZ ;  /* 0x0000000803057219 */ /* 0x040fe400000006ff */
[-C--:B------:R-:W-:Y:S02]  /*1170*/  SHF.R.U64 R8, R3, R0.reuse, 0xffffffff ;  /* 0xffffffff03087419 */ /* 0x080fe40000001200 */
[----:B------:R-:W-:Y:S02]  /*1180*/  SHF.R.U32.HI R3, RZ, R0, R2 ;  /* 0x00000000ff037219 */ /* 0x000fe40000011602 */
[----:B------:R-:W-:Y:S01]  /*1190*/  LOP3.LUT R21, R21, R5, R8, 0xe0, !PT ;  /* 0x0000000515157212 */ /* 0x000fe200078ee008 */
[----:B------:R-:W1:Y:S01]  /*11a0*/  POPC R15, R15 ;  /* 0x0000000f000f7309 */ /* 0x000e620000000000 */
[----:B------:R-:W-:Y:S01]  /*11b0*/  LOP3.LUT R4, R4, R9, R3, 0xe0, !PT ;  /* 0x0000000904047212 */ /* 0x000fe200078ee003 */
[----:B0-----:R-:W-:-:S02]  /*11c0*/  IMAD.IADD R11, R11, 0x1, R12 ;  /* 0x000000010b0b7824 */ /* 0x001fc400078e020c */
[----:B-1----:R-:W-:-:S05]  /*11d0*/  IMAD.IADD R14, R14, 0x1, R15 ;  /* 0x000000010e0e7824 */ /* 0x002fca00078e020f */
[----:B------:R-:W-:-:S07]  /*11e0*/  IADD3 R0, PT, PT, R14, R11, R10 ;  /* 0x0000000b0e007210 */ /* 0x000fce0007ffe00a */
.L_x_3:
[----:B------:R-:W-:Y:S05]  /*11f0*/  BRA.U !UP1, `(.L_x_0) ;  /* 0x0000000509187547 */ /* 0x000fea000b800000 */
[----:B------:R-:W-:Y:S02]  /*1200*/  UISETP.NE.AND UP0, UPT, UR7, 0x1, UPT ;  /* 0x000000010700788c */ /* 0x000fe4000bf05270 */
[----:B------:R-:W-:-:S04]  /*1210*/  ULOP3.LUT UR4, UR5, 0x1, URZ, 0xc0, !UPT ;  /* 0x0000000105047892 */ /* 0x000fc8000f8ec0ff */
[----:B------:R-:W-:-:S03]  /*1220*/  UISETP.NE.U32.AND UP1, UPT, UR4, 0x1, UPT ;  /* 0x000000010400788c */ /* 0x000fc6000bf25070 */
[----:B------:R-:W-:Y:S08]  /*1230*/  BRA.U !UP0, `(.L_x_4) ;  /* 0x0000000108a87547 */ /* 0x000ff0000b800000 */
[----:B------:R-:W0:Y:S01]  /*1240*/  LDC.64 R2, c[0x0][0x3a0] ;  /* 0x0000e800ff027b82 */ /* 0x000e220000000a00 */
[C---:B------:R-:W-:Y:S02]  /*1250*/  VIADD R9, R7.reuse, 0xffffffff ;  /* 0xffffffff07097836 */ /* 0x040fe40000000000 */
[----:B------:R-:W-:Y:S02]  /*1260*/  VIADD R7, R7, 0xfffffffe ;  /* 0xfffffffe07077836 */ /* 0x000fe40000000000 */
[----:B0-----:R-:W-:-:S06]  /*1270*/  IMAD.WIDE.U32 R8, R9, 0x4, R2 ;  /* 0x0000000409087825 */ /* 0x001fcc00078e0002 */
[----:B------:R-:W2:Y:S01]  /*1280*/  LDG.E R9, desc[UR8][R8.64] ;  /* 0x0000000808097981 */ /* 0x000ea2000c1e1900 */
[----:B------:R-:W-:-:S05]  /*1290*/  IMAD.WIDE.U32 R10, R7, 0x4, R2 ;  /* 0x00000004070a7825 */ /* 0x000fca00078e0002 */
[----:B------:R0:W3:Y:S01]  /*12a0*/  LDG.E R5, desc[UR8][R10.64] ;  /* 0x000000080a057981 */ /* 0x0000e2000c1e1900 */
[----:B------:R-:W-:Y:S02]  /*12b0*/  IMAD.MOV.U32 R2, RZ, RZ, -0x1 ;  /* 0xffffffffff027424 */ /* 0x000fe400078e00ff */
[----:B------:R-:W-:Y:S02]  /*12c0*/  IMAD.MOV.U32 R3, RZ, RZ, -0x2 ;  /* 0xfffffffeff037424 */ /* 0x000fe400078e00ff */
[----:B--2---:R-:W-:Y:S01]  /*12d0*/  IMAD.MOV R13, RZ, RZ, -R9 ;  /* 0x000000ffff0d7224 */ /* 0x004fe200078e0a09 */
[----:B------:R-:W-:Y:S02]  /*12e0*/  LOP3.LUT R14, R9, 0x3f, RZ, 0xc0, !PT ;  /* 0x0000003f090e7812 */ /* 0x000fe400078ec0ff */
[----:B------:R-:W-:Y:S02]  /*12f0*/  SHF.L.U32 R12, R2, R9, RZ ;  /* 0x00000009020c7219 */ /* 0x000fe400000006ff */
[----:B------:R-:W-:-:S02]  /*1300*/  LOP3.LUT R13, R13, 0x3f, RZ, 0xc0, !PT ;  /* 0x0000003f0d0d7812 */ /* 0x000fc400078ec0ff */
[----:B------:R-:W-:Y:S02]  /*1310*/  SHF.L.U64.HI R9, R2, R9, 0xffffffff ;  /* 0xffffffff02097419 */ /* 0x000fe40000010209 */
[CC--:B------:R-:W-:Y:S02]  /*1320*/  SHF.R.U64 R15, R3.reuse, R13.reuse, 0xffffffff ;  /* 0xffffffff030f7419 */ /* 0x0c0fe4000000120d */
[CC--:B------:R-:W-:Y:S02]  /*1330*/  SHF.L.U32 R8, R3.reuse, R14.reuse, RZ ;  /* 0x0000000e03087219 */ /* 0x0c0fe400000006ff */
[----:B0-----:R-:W-:Y:S02]  /*1340*/  SHF.L.U64.HI R11, R3, R14, 0xffffffff ;  /* 0xffffffff030b7419 */ /* 0x001fe4000001020e */
[----:B------:R-:W-:Y:S02]  /*1350*/  SHF.R.U32.HI R13, RZ, R13, R2 ;  /* 0x0000000dff0d7219 */ /* 0x000fe40000011602 */
[----:B------:R-:W-:-:S02]  /*1360*/  LOP3.LUT R12, R12, R21, RZ, 0xc0, !PT ;  /* 0x000000150c0c7212 */ /* 0x000fc400078ec0ff */
[----:B------:R-:W-:Y:S02]  /*1370*/  LOP3.LUT R9, R9, R4, RZ, 0xc0, !PT ;  /* 0x0000000409097212 */ /* 0x000fe400078ec0ff */
[----:B------:R-:W-:Y:S02]  /*1380*/  LOP3.LUT R21, R21, R8, R15, 0xe0, !PT ;  /* 0x0000000815157212 */ /* 0x000fe400078ee00f */
[----:B------:R-:W-:Y:S01]  /*1390*/  LOP3.LUT R4, R4, R11, R13, 0xe0, !PT ;  /* 0x0000000b04047212 */ /* 0x000fe200078ee00d */
[----:B------:R-:W-:Y:S01]  /*13a0*/  POPC R12, R12 ;  /* 0x0000000c000c7309 */ /* 0x000fe20000000000 */
[CC--:B---3--:R-:W-:Y:S01]  /*13b0*/  SHF.L.U32 R8, R2.reuse, R5.reuse, RZ ;  /* 0x0000000502087219 */ /* 0x0c8fe200000006ff */
[----:B------:R-:W-:Y:S01]  /*13c0*/  IMAD.MOV R13, RZ, RZ, -R5 ;  /* 0x000000ffff0d7224 */ /* 0x000fe200078e0a05 */
[----:B------:R-:W-:Y:S02]  /*13d0*/  SHF.L.U64.HI R11, R2, R5, 0xffffffff ;  /* 0xffffffff020b7419 */ /* 0x000fe40000010205 */
[----:B------:R-:W-:-:S02]  /*13e0*/  LOP3.LUT R8, R8, R21, RZ, 0xc0, !PT ;  /* 0x0000001508087212 */ /* 0x000fc400078ec0ff */
[----:B------:R-:W-:Y:S01]  /*13f0*/  LOP3.LUT R11, R11, R4, RZ, 0xc0, !PT ;  /* 0x000000040b0b7212 */ /* 0x000fe200078ec0ff */
[----:B------:R-:W0:Y:S01]  /*1400*/  POPC R9, R9 ;  /* 0x0000000900097309 */ /* 0x000e220000000000 */
[----:B------:R-:W-:Y:S02]  /*1410*/  LOP3.LUT R10, R5, 0x3f, RZ, 0xc0, !PT ;  /* 0x0000003f050a7812 */ /* 0x000fe400078ec0ff */
[----:B------:R-:W-:-:S04]  /*1420*/  LOP3.LUT R13, R13, 0x3f, RZ, 0xc0, !PT ;  /* 0x0000003f0d0d7812 */ /* 0x000fc800078ec0ff */
[----:B------:R-:W-:Y:S01]  /*1430*/  SHF.R.U32.HI R2, RZ, R13, R2 ;  /* 0x0000000dff027219 */ /* 0x000fe20000011602 */
[----:B------:R-:W-:Y:S01]  /*1440*/  POPC R8, R8 ;  /* 0x0000000800087309 */ /* 0x000fe20000000000 */
[----:B0-----:R-:W-:-:S07]  /*1450*/  IMAD.IADD R5, R12, 0x1, R9 ;  /* 0x000000010c057824 */ /* 0x001fce00078e0209 */
[----:B------:R-:W0:Y:S01]  /*1460*/  POPC R11, R11 ;  /* 0x0000000b000b7309 */ /* 0x000e220000000000 */
[CC--:B------:R-:W-:Y:S02]  /*1470*/  SHF.L.U64.HI R9, R3.reuse, R10.reuse, 0xffffffff ;  /* 0xffffffff03097419 */ /* 0x0c0fe4000001020a */
[C---:B------:R-:W-:Y:S02]  /*1480*/  SHF.L.U32 R10, R3.reuse, R10, RZ ;  /* 0x0000000a030a7219 */ /* 0x040fe400000006ff */
[----:B------:R-:W-:Y:S02]  /*1490*/  SHF.R.U64 R3, R3, R13, 0xffffffff ;  /* 0xffffffff03037419 */ /* 0x000fe4000000120d */
[----:B------:R-:W-:Y:S02]  /*14a0*/  LOP3.LUT R4, R4, R9, R2, 0xe0, !PT ;  /* 0x0000000904047212 */ /* 0x000fe400078ee002 */
[----:B------:R-:W-:Y:S01]  /*14b0*/  LOP3.LUT R21, R21, R10, R3, 0xe0, !PT ;  /* 0x0000000a15157212 */ /* 0x000fe200078ee003 */
[----:B0-----:R-:W-:-:S05]  /*14c0*/  IMAD.IADD R8, R8, 0x1, R11 ;  /* 0x0000000108087824 */ /* 0x001fca00078e020b */
[----:B------:R-:W-:-:S07]  /*14d0*/  IADD3 R0, PT, PT, R8, R5, R0 ;  /* 0x0000000508007210 */ /* 0x000fce0007ffe000 */
.L_x_4:
[----:B------:R-:W-:Y:S05]  /*14e0*/  BRA.U UP1, `(.L_x_0) ;  /* 0x00000001015c7547 */ /* 0x000fea000b800000 */
[----:B------:R-:W0:Y:S01]  /*14f0*/  LDC.64 R2, c[0x0][0x3a0] ;  /* 0x0000e800ff027b82 */ /* 0x000e220000000a00 */
[----:B------:R-:W-:-:S04]  /*1500*/  VIADD R7, R7, 0xffffffff ;  /* 0xffffffff07077836 */ /* 0x000fc80000000000 */
[----:B0-----:R-:W-:-:S06]  /*1510*/  IMAD.WIDE.U32 R2, R7, 0x4, R2 ;  /* 0x0000000407027825 */ /* 0x001fcc00078e0002 */
[----:B------:R-:W2:Y:S01]  /*1520*/  LDG.E R2, desc[UR8][R2.64] ;  /* 0x0000000802027981 */ /* 0x000ea2000c1e1900 */
[----:B------:R-:W-:Y:S02]  /*1530*/  IMAD.MOV.U32 R11, RZ, RZ, -0x1 ;  /* 0xffffffffff0b7424 */ /* 0x000fe400078e00ff */
[----:B------:R-:W-:-:S03]  /*1540*/  IMAD.MOV.U32 R10, RZ, RZ, -0x2 ;  /* 0xfffffffeff0a7424 */ /* 0x000fc600078e00ff */
[CC--:B--2---:R-:W-:Y:S01]  /*1550*/  SHF.L.U32 R8, R11.reuse, R2.reuse, RZ ;  /* 0x000000020b087219 */ /* 0x0c4fe200000006ff */
[----:B------:R-:W-:Y:S01]  /*1560*/  IMAD.MOV R9, RZ, RZ, -R2 ;  /* 0x000000ffff097224 */ /* 0x000fe200078e0a02 */
[----:B------:R-:W-:Y:S02]  /*1570*/  SHF.L.U64.HI R7, R11, R2, 0xffffffff ;  /* 0xffffffff0b077419 */ /* 0x000fe40000010202 */
[----:B------:R-:W-:Y:S02]  /*1580*/  LOP3.LUT R5, R8, R21, RZ, 0xc0, !PT ;  /* 0x0000001508057212 */ /* 0x000fe400078ec0ff */
[----:B------:R-:W-:Y:S02]  /*1590*/  LOP3.LUT R8, R7, R4, RZ, 0xc0, !PT ;  /* 0x0000000407087212 */ /* 0x000fe400078ec0ff */
[----:B------:R-:W-:Y:S02]  /*15a0*/  LOP3.LUT R7, R2, 0x3f, RZ, 0xc0, !PT ;  /* 0x0000003f02077812 */ /* 0x000fe400078ec0ff */
[----:B------:R-:W-:Y:S01]  /*15b0*/  POPC R5, R5 ;  /* 0x0000000500057309 */ /* 0x000fe20000000000 */
[----:B------:R-:W-:-:S02]  /*15c0*/  LOP3.LUT R2, R9, 0x3f, RZ, 0xc0, !PT ;  /* 0x0000003f09027812 */ /* 0x000fc400078ec0ff */
[CC--:B------:R-:W-:Y:S02]  /*15d0*/  SHF.L.U64.HI R9, R10.reuse, R7.reuse, 0xffffffff ;  /* 0xffffffff0a097419 */ /* 0x0c0fe40000010207 */
[C---:B------:R-:W-:Y:S02]  /*15e0*/  SHF.L.U32 R7, R10.reuse, R7, RZ ;  /* 0x000000070a077219 */ /* 0x040fe400000006ff */
[-C--:B------:R-:W-:Y:S01]  /*15f0*/  SHF.R.U64 R10, R10, R2.reuse, 0xffffffff ;  /* 0xffffffff0a0a7419 */ /* 0x080fe20000001202 */
[----:B------:R-:W0:Y:S01]  /*1600*/  POPC R8, R8 ;  /* 0x0000000800087309 */ /* 0x000e220000000000 */
[----:B------:R-:W-:Y:S02]  /*1610*/  SHF.R.U32.HI R3, RZ, R2, R11 ;  /* 0x00000002ff037219 */ /* 0x000fe4000001160b */
[----:B------:R-:W-:Y:S02]  /*1620*/  LOP3.LUT R21, R21, R7, R10, 0xe0, !PT ;  /* 0x0000000715157212 */ /* 0x000fe400078ee00a */
[----:B------:R-:W-:Y:S01]  /*1630*/  LOP3.LUT R4, R4, R9, R3, 0xe0, !PT ;  /* 0x0000000904047212 */ /* 0x000fe200078ee003 */
[----:B0-----:R-:W-:-:S04]  /*1640*/  IMAD.IADD R5, R5, 0x1, R8 ;  /* 0x0000000105057824 */ /* 0x001fc800078e0208 */
[----:B------:R-:W-:-:S07]  /*1650*/  IMAD.IADD R0, R5, 0x1, R0 ;  /* 0x0000000105007824 */ /* 0x000fce00078e0200 */
.L_x_0:
[----:B------:R-:W0:Y:S02]  /*1660*/  LDCU UR5, c[0x0][0x398] ;  /* 0x00007300ff0577ac */ /* 0x000e240008000800 */
[----:B0-----:R-:W-:-:S09]  /*1670*/  UISETP.GE.AND UP0, UPT, UR5, 0x1, UPT ;  /* 0x000000010500788c */ /* 0x001fd2000bf06270 */
[----:B------:R-:W-:Y:S05]  /*1680*/  BRA.U !UP0, `(.L_x_5) ;  /* 0x0000000d08f07547 */ /* 0x000fea000b800000 */
[----:B------:R-:W0:Y:S01]  /*1690*/  LDCU UR4, c[0x0][0x398] ;  /* 0x00007300ff0477ac */ /* 0x000e220008000800 */
[----:B------:R-:W-:Y:S02]  /*16a0*/  UISETP.GE.U32.AND UP0, UPT, UR5, 0x8, UPT ;  /* 0x000000080500788c */ /* 0x000fe4000bf06070 */
[----:B------:R-:W-:Y:S01]  /*16b0*/  ULOP3.LUT UR6, UR5, 0x7, URZ, 0xc0, !UPT ;  /* 0x0000000705067892 */ /* 0x000fe2000f8ec0ff */
[----:B0-----:R-:W-:-:S06]  /*16c0*/  IMAD.U32 R7, RZ, RZ, UR4 ;  /* 0x00000004ff077e24 */ /* 0x001fcc000f8e00ff */
[----:B------:R-:W-:Y:S05]  /*16d0*/  BRA.U !UP0, `(.L_x_6) ;  /* 0x0000000508fc7547 */ /* 0x000fea000b800000 */
[----:B------:R-:W0:Y:S01]  /*16e0*/  LDC.64 R2, c[0x0][0x390] ;  /* 0x0000e400ff027b82 */ /* 0x000e220000000a00 */
[----:B------:R-:W-:Y:S02]  /*16f0*/  UIADD3 UR7, UPT, UPT, UR5, -0x4, URZ ;  /* 0xfffffffc05077890 */ /* 0x000fe4000fffe0ff */
[----:B------:R-:W-:-:S04]  /*1700*/  ULOP3.LUT UR4, UR5, 0x7ffffff8, URZ, 0xc0, !UPT ;  /* 0x7ffffff805047892 */ /* 0x000fc8000f8ec0ff */
[----:B------:R-:W-:Y:S01]  /*1710*/  IMAD.U32 R7, RZ, RZ, UR7 ;  /* 0x00000007ff077e24 */ /* 0x000fe2000f8e00ff */
[----:B------:R-:W-:-:S12]  /*1720*/  UIADD3 UR4, UPT, UPT, -UR4, URZ, URZ ;  /* 0x000000ff04047290 */ /* 0x000fd8000fffe1ff */
.L_x_7:
[----:B------:R-:W-:-:S04]  /*1730*/  VIADD R9, R7, 0x3 ;  /* 0x0000000307097836 */ /* 0x000fc80000000000 */
[----:B0-----:R-:W-:-:S05]  /*1740*/  IMAD.WIDE.U32 R8, R9, 0x4, R2 ;  /* 0x0000000409087825 */ /* 0x001fca00078e0002 */
[----:B------:R-:W2:Y:S01]  /*1750*/  LDG.E R13, desc[UR8][R8.64] ;  /* 0x00000008080d7981 */ /* 0x000ea2000c1e1900 */
[C---:B------:R-:W-:Y:S02]  /*1760*/  VIADD R11, R7.reuse, 0x2 ;  /* 0x00000002070b7836 */ /* 0x040fe40000000000 */
[----:B------:R-:W-:Y:S02]  /*1770*/  VIADD R15, R7, 0x1 ;  /* 0x00000001070f7836 */ /* 0x000fe40000000000 */
[----:B------:R-:W-:-:S04]  /*1780*/  IMAD.WIDE.U32 R10, R11, 0x4, R2 ;  /* 0x000000040b0a7825 */ /* 0x000fc800078e0002 */
[--C-:B------:R-:W-:Y:S01]  /*1790*/  IMAD.WIDE.U32 R14, R15, 0x4, R2.reuse ;  /* 0x000000040f0e7825 */ /* 0x100fe200078e0002 */
[----:B------:R-:W3:Y:S03]  /*17a0*/  LDG.E R12, desc[UR8][R10.64] ;  /* 0x000000080a0c7981 */ /* 0x000ee6000c1e1900 */
[C-C-:B------:R-:W-:Y:S02]  /*17b0*/  IMAD.WIDE.U32 R16, R7.reuse, 0x4, R2.reuse ;  /* 0x0000000407107825 */ /* 0x140fe400078e0002 */
[----:B------:R-:W4:Y:S02]  /*17c0*/  LDG.E R14, desc[UR8][R14.64] ;  /* 0x000000080e0e7981 */ /* 0x000f24000c1e1900 */
[----:B------:R-:W-:Y:S02]  /*17d0*/  VIADD R23, R7, 0xffffffff ;  /* 0xffffffff07177836 */ /* 0x000fe40000000000 */
[----:B------:R-:W5:Y:S02]  /*17e0*/  LDG.E R16, desc[UR8][R16.64] ;  /* 0x0000000810107981 */ /* 0x000f64000c1e1900 */
[----:B------:R-:W-:-:S04]  /*17f0*/  IMAD.WIDE.U32 R22, R23, 0x4, R2 ;  /* 0x0000000417167825 */ /* 0x000fc800078e0002 */
[----:B------:R-:W-:Y:S02]  /*1800*/  VIADD R19, R7, 0xfffffffe ;  /* 0xfffffffe07137836 */ /* 0x000fe40000000000 */
[----:B------:R-:W5:Y:S02]  /*1810*/  LDG.E R22, desc[UR8][R22.64] ;  /* 0x0000000816167981 */ /* 0x000f64000c1e1900 */
[----:B------:R-:W-:-:S05]  /*1820*/  IMAD.WIDE.U32 R18, R19, 0x4, R2 ;  /* 0x0000000413127825 */ /* 0x000fca00078e0002 */
[----:B------:R0:W5:Y:S01]  /*1830*/  LDG.E R20, desc[UR8][R18.64] ;  /* 0x0000000812147981 */ /* 0x000162000c1e1900 */
[----:B------:R-:W-:-:S04]  /*1840*/  VIADD R25, R7, 0xfffffffd ;  /* 0xfffffffd07197836 */ /* 0x000fc80000000000 */
[----:B------:R-:W-:-:S05]  /*1850*/  IMAD.WIDE.U32 R24, R25, 0x4, R2 ;  /* 0x0000000419187825 */ /* 0x000fca00078e0002 */
[----:B------:R1:W5:Y:S01]  /*1860*/  LDG.E R10, desc[UR8][R24.64] ;  /* 0x00000008180a7981 */ /* 0x000362000c1e1900 */
[----:B------:R-:W-:-:S04]  /*1870*/  VIADD R27, R7, 0xfffffffc ;  /* 0xfffffffc071b7836 */ /* 0x000fc80000000000 */
[----:B------:R-:W-:-:S05]  /*1880*/  IMAD.WIDE.U32 R26, R27, 0x4, R2 ;  /* 0x000000041b1a7825 */ /* 0x000fca00078e0002 */
[----:B------:R5:W5:Y:S01]  /*1890*/  LDG.E R9, desc[UR8][R26.64] ;  /* 0x000000081a097981 */ /* 0x000b62000c1e1900 */
[----:B------:R-:W-:Y:S01]  /*18a0*/  IMAD.MOV.U32 R5, RZ, RZ, -0x1 ;  /* 0xffffffffff057424 */ /* 0x000fe200078e00ff */
[----:B------:R-:W-:Y:S01]  /*18b0*/  UIADD3 UR4, UPT, UPT, UR4, 0x8, URZ ;  /* 0x0000000804047890 */ /* 0x000fe2000fffe0ff */
[----:B------:R-:W-:-:S03]  /*18c0*/  VIADD R7, R7, 0xfffffff8 ;  /* 0xfffffff807077836 */ /* 0x000fc60000000000 */
[----:B------:R-:W-:Y:S01]  /*18d0*/  UISETP.NE.AND UP0, UPT, UR4, URZ, UPT ;  /* 0x000000ff0400728c */ /* 0x000fe2000bf05270 */
[CC--:B--2---:R-:W-:Y:S02]  /*18e0*/  SHF.L.U32 R8, R5.reuse, R13.reuse, RZ ;  /* 0x0000000d05087219 */ /* 0x0c4fe400000006ff */
[----:B0-----:R-:W-:Y:S02]  /*18f0*/  SHF.L.U64.HI R19, R5, R13, 0xffffffff ;  /* 0xffffffff05137419 */ /* 0x001fe4000001020d */
[----:B------:R-:W-:Y:S01]  /*1900*/  LOP3.LUT R11, R8, R21, RZ, 0xc0, !PT ;  /* 0x00000015080b7212 */ /* 0x000fe200078ec0ff */
[----:B------:R-:W-:Y:S01]  /*1910*/  IMAD.MOV.U32 R8, RZ, RZ, 0x1 ;  /* 0x00000001ff087424 */ /* 0x000fe200078e00ff */
[----:B------:R-:W-:-:S04]  /*1920*/  LOP3.LUT R19, R19, R4, RZ, 0xc0, !PT ;  /* 0x0000000413137212 */ /* 0x000fc800078ec0ff */
[----:B------:R-:W-:Y:S01]  /*1930*/  SHF.L.U32 R18, R8, R13, RZ ;  /* 0x0000000d08127219 */ /* 0x000fe200000006ff */
[----:B------:R-:W-:Y:S01]  /*1940*/  POPC R11, R11 ;  /* 0x0000000b000b7309 */ /* 0x000fe20000000000 */
[-C--:B---3--:R-:W-:Y:S02]  /*1950*/  SHF.L.U32 R15, R5, R12.reuse, RZ ;  /* 0x0000000c050f7219 */ /* 0x088fe400000006ff */
[----:B-1----:R-:W-:Y:S02]  /*1960*/  LOP3.LUT R24, R18, R21, RZ, 0xfc, !PT ;  /* 0x0000001512187212 */ /* 0x002fe400078efcff */
[C---:B------:R-:W-:Y:S02]  /*1970*/  SHF.L.U64.HI R21, R8.reuse, R13, RZ ;  /* 0x0000000d08157219 */ /* 0x040fe400000102ff */
[----:B------:R-:W-:Y:S01]  /*1980*/  SHF.L.U32 R17, R8, R12, RZ ;  /* 0x0000000c08117219 */ /* 0x000fe200000006ff */
[----:B------:R0:W-:Y:S01]  /*1990*/  POPC R18, R19 ;  /* 0x0000001300127309 */ /* 0x0001e20000000000 */
[----:B------:R-:W-:-:S02]  /*19a0*/  LOP3.LUT R21, R21, R4, RZ, 0xfc, !PT ;  /* 0x0000000415157212 */ /* 0x000fc400078efcff */
[----:B------:R-:W-:Y:S02]  /*19b0*/  SHF.L.U64.HI R4, R5, R12, 0xffffffff ;  /* 0xffffffff05047419 */ /* 0x000fe4000001020c */
[-C--:B------:R-:W-:Y:S02]  /*19c0*/  LOP3.LUT R13, R15, R24.reuse, RZ, 0xc0, !PT ;  /* 0x000000180f0d7212 */ /* 0x080fe400078ec0ff */
[----:B------:R-:W-:Y:S02]  /*19d0*/  LOP3.LUT R17, R17, R24, RZ, 0xfc, !PT ;  /* 0x0000001811117212 */ /* 0x000fe400078efcff */
[----:B------:R-:W-:Y:S02]  /*19e0*/  LOP3.LUT R4, R4, R21, RZ, 0xc0, !PT ;  /* 0x0000001504047212 */ /* 0x000fe400078ec0ff */
[----:B0-----:R-:W-:Y:S01]  /*19f0*/  SHF.L.U64.HI R19, R8, R12, RZ ;  /* 0x0000000c08137219 */ /* 0x001fe200000102ff */
[----:B------:R-:W-:Y:S01]  /*1a00*/  POPC R13, R13 ;  /* 0x0000000d000d7309 */ /* 0x000fe20000000000 */
[----:B----4-:R-:W-:-:S02]  /*1a10*/  SHF.L.U32 R15, R5, R14, RZ ;  /* 0x0000000e050f7219 */ /* 0x010fc400000006ff */
[----:B------:R-:W-:Y:S02]  /*1a20*/  LOP3.LUT R19, R19, R21, RZ, 0xfc, !PT ;  /* 0x0000001513137212 */ /* 0x000fe400078efcff */
[CC--:B------:R-:W-:Y:S02]  /*1a30*/  SHF.L.U32 R24, R8.reuse, R14.reuse, RZ ;  /* 0x0000000e08187219 */ /* 0x0c0fe400000006ff */
[-C--:B------:R-:W-:Y:S01]  /*1a40*/  SHF.L.U64.HI R12, R5, R14.reuse, 0xffffffff ;  /* 0xffffffff050c7419 */ /* 0x080fe2000001020e */
[----:B------:R-:W0:Y:S01]  /*1a50*/  POPC R4, R4 ;  /* 0x0000000400047309 */ /* 0x000e220000000000 */
[----:B------:R-:W-:Y:S02]  /*1a60*/  SHF.L.U64.HI R21, R8, R14, RZ ;  /* 0x0000000e08157219 */ /* 0x000fe400000102ff */
[-C--:B------:R-:W-:Y:S02]  /*1a70*/  LOP3.LUT R15, R15, R17.reuse, RZ, 0xc0, !PT ;  /* 0x000000110f0f7212 */ /* 0x080fe400078ec0ff */
[----:B------:R-:W-:-:S02]  /*1a80*/  LOP3.LUT R24, R24, R17, RZ, 0xfc, !PT ;  /* 0x0000001118187212 */ /* 0x000fc400078efcff */
[-C--:B------:R-:W-:Y:S02]  /*1a90*/  LOP3.LUT R12, R12, R19.reuse, RZ, 0xc0, !PT ;  /* 0x000000130c0c7212 */ /* 0x080fe400078ec0ff */
[-C--:B-----5:R-:W-:Y:S01]  /*1aa0*/  SHF.L.U32 R17, R5, R16.reuse, RZ ;  /* 0x0000001005117219 */ /* 0x0a0fe200000006ff */
[----:B------:R-:W-:Y:S01]  /*1ab0*/  POPC R15, R15 ;  /* 0x0000000f000f7309 */ /* 0x000fe20000000000 */
[----:B------:R-:W-:Y:S02]  /*1ac0*/  LOP3.LUT R21, R21, R19, RZ, 0xfc, !PT ;  /* 0x0000001315157212 */ /* 0x000fe400078efcff */
[----:B------:R-:W-:Y:S02]  /*1ad0*/  SHF.L.U32 R19, R8, R16, RZ ;  /* 0x0000001008137219 */ /* 0x000fe400000006ff */
[----:B------:R-:W-:Y:S01]  /*1ae0*/  LOP3.LUT R17, R17, R24, RZ, 0xc0, !PT ;  /* 0x0000001811117212 */ /* 0x000fe200078ec0ff */
[----:B0-----:R-:W-:Y:S01]  /*1af0*/  IMAD.IADD R4, R13, 0x1, R4 ;  /* 0x000000010d047824 */ /* 0x001fe200078e0204 */
[----:B------:R-:W-:Y:S01]  /*1b00*/  SHF.L.U64.HI R14, R5, R16, 0xffffffff ;  /* 0xffffffff050e7419 */ /* 0x000fe20000010210 */
[----:B------:R-:W0:Y:S01]  /*1b10*/  POPC R12, R12 ;  /* 0x0000000c000c7309 */ /* 0x000e220000000000 */
[----:B------:R-:W-:-:S02]  /*1b20*/  LOP3.LUT R24, R19, R24, RZ, 0xfc, !PT ;  /* 0x0000001813187212 */ /* 0x000fc400078efcff */
[----:B------:R-:W-:Y:S02]  /*1b30*/  SHF.L.U32 R19, R5, R22, RZ ;  /* 0x0000001605137219 */ /* 0x000fe400000006ff */
[C---:B------:R-:W-:Y:S02]  /*1b40*/  SHF.L.U64.HI R16, R8.reuse, R16, RZ ;  /* 0x0000001008107219 */ /* 0x040fe400000102ff */
[----:B------:R-:W-:Y:S01]  /*1b50*/  SHF.L.U32 R23, R8, R22, RZ ;  /* 0x0000001608177219 */ /* 0x000fe200000006ff */
[----:B------:R-:W-:Y:S01]  /*1b60*/  POPC R17, R17 ;  /* 0x0000001100117309 */ /* 0x000fe20000000000 */
[-C--:B------:R-:W-:Y:S02]  /*1b70*/  LOP3.LUT R14, R14, R21.reuse, RZ, 0xc0, !PT ;  /* 0x000000150e0e7212 */ /* 0x080fe400078ec0ff */
[----:B------:R-:W-:Y:S02]  /*1b80*/  LOP3.LUT R19, R19, R24, RZ, 0xc0, !PT ;  /* 0x0000001813137212 */ /* 0x000fe400078ec0ff */
[----:B------:R-:W-:-:S02]  /*1b90*/  LOP3.LUT R21, R16, R21, RZ, 0xfc, !PT ;  /* 0x0000001510157212 */ /* 0x000fc400078efcff */
[----:B------:R-:W-:Y:S01]  /*1ba0*/  SHF.L.U64.HI R16, R5, R22, 0xffffffff ;  /* 0xffffffff05107419 */ /* 0x000fe20000010216 */
[----:B------:R-:W1:Y:S01]  /*1bb0*/  POPC R14, R14 ;  /* 0x0000000e000e7309 */ /* 0x000e620000000000 */
[----:B------:R-:W-:Y:S01]  /*1bc0*/  LOP3.LUT R24, R23, R24, RZ, 0xfc, !PT ;  /* 0x0000001817187212 */ /* 0x000fe200078efcff */
[----:B0-----:R-:W-:Y:S01]  /*1bd0*/  IMAD.IADD R12, R15, 0x1, R12 ;  /* 0x000000010f0c7824 */ /* 0x001fe200078e020c */
[----:B------:R-:W-:Y:S02]  /*1be0*/  SHF.L.U32 R23, R5, R20, RZ ;  /* 0x0000001405177219 */ /* 0x000fe400000006ff */
[----:B------:R-:W-:Y:S02]  /*1bf0*/  SHF.L.U64.HI R22, R8, R22, RZ ;  /* 0x0000001608167219 */ /* 0x000fe400000102ff */
[----:B------:R-:W-:Y:S01]  /*1c00*/  LOP3.LUT R28, R23, R24, RZ, 0xc0, !PT ;  /* 0x00000018171c7212 */ /* 0x000fe200078ec0ff */
[----:B------:R-:W-:Y:S01]  /*1c10*/  POPC R19, R19 ;  /* 0x0000001300137309 */ /* 0x000fe20000000000 */
[----:B------:R-:W-:-:S02]  /*1c20*/  LOP3.LUT R25, R22, R21, RZ, 0xfc, !PT ;  /* 0x0000001516197212 */ /* 0x000fc400078efcff */
[-C--:B------:R-:W-:Y:S02]  /*1c30*/  SHF.L.U64.HI R22, R5, R20.reuse, 0xffffffff ;  /* 0xffffffff05167419 */ /* 0x080fe40000010214 */
[-C--:B------:R-:W-:Y:S02]  /*1c40*/  SHF.L.U64.HI R23, R8, R20.reuse, RZ ;  /* 0x0000001408177219 */ /* 0x080fe400000102ff */
[-C--:B------:R-:W-:Y:S01]  /*1c50*/  LOP3.LUT R22, R22, R25.reuse, RZ, 0xc0, !PT ;  /* 0x0000001916167212 */ /* 0x080fe200078ec0ff */
[----:B-1----:R-:W-:Y:S01]  /*1c60*/  IMAD.IADD R17, R17, 0x1, R14 ;  /* 0x0000000111117824 */ /* 0x002fe200078e020e */
[----:B------:R-:W-:Y:S02]  /*1c70*/  LOP3.LUT R23, R23, R25, RZ, 0xfc, !PT ;  /* 0x0000001917177212 */ /* 0x000fe400078efcff */
[----:B------:R-:W-:Y:S02]  /*1c80*/  SHF.L.U32 R25, R8, R20, RZ ;  /* 0x0000001408197219 */ /* 0x000fe400000006ff */
[----:B------:R-:W-:Y:S01]  /*1c90*/  SHF.L.U64.HI R26, R5, R10, 0xffffffff ;  /* 0xffffffff051a7419 */ /* 0x000fe2000001020a */
[----:B------:R-:W-:Y:S01]  /*1ca0*/  POPC R22, R22 ;  /* 0x0000001600167309 */ /* 0x000fe20000000000 */
[----:B------:R-:W-:Y:S01]  /*1cb0*/  LOP3.LUT R24, R25, R24, RZ, 0xfc, !PT ;  /* 0x0000001819187212 */ /* 0x000fe200078efcff */
[----:B------:R-:W-:Y:S01]  /*1cc0*/  IMAD.IADD R25, R11, 0x1, R18 ;  /* 0x000000010b197824 */ /* 0x000fe200078e0212 */
[----:B------:R-:W-:-:S02]  /*1cd0*/  SHF.L.U32 R27, R5, R10, RZ ;  /* 0x0000000a051b7219 */ /* 0x000fc400000006ff */
[----:B------:R-:W-:Y:S02]  /*1ce0*/  LOP3.LUT R20, R26, R23, RZ, 0xc0, !PT ;  /* 0x000000171a147212 */ /* 0x000fe400078ec0ff */
[----:B------:R-:W-:Y:S02]  /*1cf0*/  LOP3.LUT R26, R27, R24, RZ, 0xc0, !PT ;  /* 0x000000181b1a7212 */ /* 0x000fe400078ec0ff */
[CC--:B------:R-:W-:Y:S02]  /*1d00*/  SHF.L.U64.HI R18, R8.reuse, R10.reuse, RZ ;  /* 0x0000000a08127219 */ /* 0x0c0fe400000102ff */
[----:B------:R-:W-:Y:S01]  /*1d10*/  SHF.L.U32 R27, R8, R10, RZ ;  /* 0x0000000a081b7219 */ /* 0x000fe200000006ff */
[----:B------:R-:W-:Y:S01]  /*1d20*/  POPC R20, R20 ;  /* 0x0000001400147309 */ /* 0x000fe20000000000 */
[----:B------:R-:W-:Y:S02]  /*1d30*/  LOP3.LUT R16, R16, R21, RZ, 0xc0, !PT ;  /* 0x0000001510107212 */ /* 0x000fe400078ec0ff */
[----:B------:R-:W-:-:S02]  /*1d40*/  LOP3.LUT R11, R18, R23, RZ, 0xfc, !PT ;  /* 0x00000017120b7212 */ /* 0x000fc400078efcff */
[----:B------:R-:W-:Y:S02]  /*1d50*/  LOP3.LUT R10, R27, R24, RZ, 0xfc, !PT ;  /* 0x000000181b0a7212 */ /* 0x000fe400078efcff */
[CC--:B------:R-:W-:Y:S01]  /*1d60*/  SHF.L.U64.HI R18, R5.reuse, R9.reuse, 0xffffffff ;  /* 0xffffffff05127419 */ /* 0x0c0fe20000010209 */
[----:B------:R-:W0:Y:S01]  /*1d70*/  POPC R16, R16 ;  /* 0x0000001000107309 */ /* 0x000e220000000000 */
[----:B------:R-:W-:Y:S02]  /*1d80*/  SHF.L.U32 R27, R5, R9, RZ ;  /* 0x00000009051b7219 */ /* 0x000fe400000006ff */
[----:B------:R-:W-:Y:S02]  /*1d90*/  LOP3.LUT R18, R18, R11, RZ, 0xc0, !PT ;  /* 0x0000000b12127212 */ /* 0x000fe400078ec0ff */
[----:B------:R-:W-:Y:S02]  /*1da0*/  LOP3.LUT R13, R27, R10, RZ, 0xc0, !PT ;  /* 0x0000000a1b0d7212 */ /* 0x000fe400078ec0ff */
[----:B------:R-:W-:Y:S01]  /*1db0*/  IADD3 R4, PT, PT, R4, R25, R0 ;  /* 0x0000001904047210 */ /* 0x000fe20007ffe000 */
[----:B------:R-:W1:Y:S03]  /*1dc0*/  POPC R21, R28 ;  /* 0x0000001c00157309 */ /* 0x000e660000000000 */
[----:B------:R-:W-:-:S02]  /*1dd0*/  IADD3 R12, PT, PT, R17, R12, R4 ;  /* 0x0000000c110c7210 */ /* 0x000fc40007ffe004 */
[CC--:B------:R-:W-:Y:S01]  /*1de0*/  SHF.L.U64.HI R4, R8.reuse, R9.reuse, RZ ;  /* 0x0000000908047219 */ /* 0x0c0fe200000102ff */
[----:B0-----:R-:W-:Y:S02]  /*1df0*/  IMAD.IADD R16, R19, 0x1, R16 ;  /* 0x0000000113107824 */ /* 0x001fe400078e0210 */
[----:B------:R-:W0:Y:S01]  /*1e00*/  POPC R23, R26 ;  /* 0x0000001a00177309 */ /* 0x000e220000000000 */
[----:B------:R-:W-:Y:S02]  /*1e10*/  SHF.L.U32 R9, R8, R9, RZ ;  /* 0x0000000908097219 */ /* 0x000fe400000006ff */
[----:B------:R-:W-:Y:S01]  /*1e20*/  LOP3.LUT R4, R4, R11, RZ, 0xfc, !PT ;  /* 0x0000000b04047212 */ /* 0x000fe200078efcff */
[----:B-1----:R-:W-:-:S04]  /*1e30*/  IMAD.IADD R21, R21, 0x1, R22 ;  /* 0x0000000115157824 */ /* 0x002fc800078e0216 */
[----:B------:R-:W-:Y:S01]  /*1e40*/  POPC R5, R18 ;  /* 0x0000001200057309 */ /* 0x000fe20000000000 */
[----:B------:R-:W-:Y:S02]  /*1e50*/  IADD3 R16, PT, PT, R21, R16, R12 ;  /* 0x0000001015107210 */ /* 0x000fe40007ffe00c */
[----:B------:R-:W-:Y:S01]  /*1e60*/  LOP3.LUT R21, R9, R10, RZ, 0xfc, !PT ;  /* 0x0000000a09157212 */ /* 0x000fe200078efcff */
[----:B0-----:R-:W-:-:S04]  /*1e70*/  IMAD.IADD R20, R23, 0x1, R20 ;  /* 0x0000000117147824 */ /* 0x001fc800078e0214 */
[----:B------:R-:W0:Y:S02]  /*1e80*/  POPC R0, R13 ;  /* 0x0000000d00007309 */ /* 0x000e240000000000 */
[----:B0-----:R-:W-:-:S05]  /*1e90*/  IMAD.IADD R5, R0, 0x1, R5 ;  /* 0x0000000100057824 */ /* 0x001fca00078e0205 */
[----:B------:R-:W-:Y:S01]  /*1ea0*/  IADD3 R0, PT, PT, R5, R20, R16 ;  /* 0x0000001405007210 */ /* 0x000fe20007ffe010 */
[----:B------:R-:W-:Y:S06]  /*1eb0*/  BRA.U UP0, `(.L_x_7) ;  /* 0xfffffff9001c7547 */ /* 0x000fec000b83ffff */
[----:B------:R-:W-:-:S07]  /*1ec0*/  VIADD R7, R7, 0x4 ;  /* 0x0000000407077836 */ /* 0x000fce0000000000 */
.L_x_6:
        /* <DEDUP_REMOVED lines=12> */
[----:B------:R-:W-:-:S04]  /*1f90*/  IMAD.WIDE.U32 R14, R15, 0x4, R2 ;  /* 0x000000040f0e7825 */ /* 0x000fc800078e0002 */
[--C-:B------:R-:W-:Y:S01]  /*1fa0*/  IMAD.WIDE.U32 R10, R11, 0x4, R2.reuse ;  /* 0x000000040b0a7825 */ /* 0x100fe200078e0002 */
[----:B------:R0:W3:Y:S03]  /*1fb0*/  LDG.E R13, desc[UR8][R14.64] ;  /* 0x000000080e0d7981 */ /* 0x0000e6000c1e1900 */
[----:B------:R-:W-:Y:S02]  /*1fc0*/  VIADD R7, R7, 0xfffffffc ;  /* 0xfffffffc07077836 */ /* 0x000fe40000000000 */
[----:B------:R-:W4:Y:S02]  /*1fd0*/  LDG.E R11, desc[UR8][R10.64] ;  /* 0x000000080a0b7981 */ /* 0x000f24000c1e1900 */
[----:B------:R-:W-:-:S05]  /*1fe0*/  IMAD.WIDE.U32 R16, R7, 0x4, R2 ;  /* 0x0000000407107825 */ /* 0x000fca00078e0002 */
[----:B------:R3:W5:Y:S01]  /*1ff0*/  LDG.E R3, desc[UR8][R16.64] ;  /* 0x0000000810037981 */ /* 0x000762000c1e1900 */
[----:B------:R-:W-:Y:S02]  /*2000*/  IMAD.MOV.U32 R12, RZ, RZ, -0x1 ;  /* 0xffffffffff0c7424 */ /* 0x000fe400078e00ff */
[----:B------:R-:W-:-:S03]  /*2010*/  IMAD.MOV.U32 R2, RZ, RZ, 0x1 ;  /* 0x00000001ff027424 */ /* 0x000fc600078e00ff */
[CC--:B--2---:R-:W-:Y:S02]  /*2020*/  SHF.L.U32 R8, R12.reuse, R9.reuse, RZ ;  /* 0x000000090c087219 */ /* 0x0c4fe400000006ff */
[----:B0-----:R-:W-:Y:S02]  /*2030*/  SHF.L.U64.HI R15, R12, R9, 0xffffffff ;  /* 0xffffffff0c0f7419 */ /* 0x001fe40000010209 */
[----:B------:R-:W-:Y:S02]  /*2040*/  LOP3.LUT R5, R8, R21, RZ, 0xc0, !PT ;  /* 0x0000001508057212 */ /* 0x000fe400078ec0ff */
[C---:B------:R-:W-:Y:S02]  /*2050*/  SHF.L.U32 R8, R2.reuse, R9, RZ ;  /* 0x0000000902087219 */ /* 0x040fe400000006ff */
[----:B---3--:R-:W-:Y:S02]  /*2060*/  SHF.L.U32 R16, R2, R13, RZ ;  /* 0x0000000d02107219 */ /* 0x008fe400000006ff */
[----:B------:R-:W-:Y:S01]  /*2070*/  LOP3.LUT R21, R8, R21, RZ, 0xfc, !PT ;  /* 0x0000001508157212 */ /* 0x000fe200078efcff */
[----:B------:R-:W-:Y:S01]  /*2080*/  POPC R5, R5 ;  /* 0x0000000500057309 */ /* 0x000fe20000000000 */
[----:B------:R-:W-:-:S02]  /*2090*/  LOP3.LUT R8, R15, R4, RZ, 0xc0, !PT ;  /* 0x000000040f087212 */ /* 0x000fc400078ec0ff */
[----:B------:R-:W-:Y:S02]  /*20a0*/  SHF.L.U64.HI R15, R2, R9, RZ ;  /* 0x00000009020f7219 */ /* 0x000fe400000102ff */
[CC--:B------:R-:W-:Y:S02]  /*20b0*/  SHF.L.U32 R9, R12.reuse, R13.reuse, RZ ;  /* 0x0000000d0c097219 */ /* 0x0c0fe400000006ff */
[----:B------:R-:W-:Y:S01]  /*20c0*/  LOP3.LUT R4, R15, R4, RZ, 0xfc, !PT ;  /* 0x000000040f047212 */ /* 0x000fe200078efcff */
[----:B------:R-:W0:Y:S01]  /*20d0*/  POPC R8, R8 ;  /* 0x0000000800087309 */ /* 0x000e220000000000 */
[-C--:B------:R-:W-:Y:S02]  /*20e0*/  SHF.L.U64.HI R10, R12, R13.reuse, 0xffffffff ;  /* 0xffffffff0c0a7419 */ /* 0x080fe4000001020d */
[----:B------:R-:W-:Y:S02]  /*20f0*/  SHF.L.U64.HI R15, R2, R13, RZ ;  /* 0x0000000d020f7219 */ /* 0x000fe400000102ff */
[----:B------:R-:W-:-:S02]  /*2100*/  LOP3.LUT R9, R9, R21, RZ, 0xc0, !PT ;  /* 0x0000001509097212 */ /* 0x000fc400078ec0ff */
[----:B------:R-:W-:Y:S02]  /*2110*/  LOP3.LUT R16, R16, R21, RZ, 0xfc, !PT ;  /* 0x0000001510107212 */ /* 0x000fe400078efcff */
[-C--:B------:R-:W-:Y:S02]  /*2120*/  LOP3.LUT R10, R10, R4.reuse, RZ, 0xc0, !PT ;  /* 0x000000040a0a7212 */ /* 0x080fe400078ec0ff */
[----:B------:R-:W-:Y:S01]  /*2130*/  LOP3.LUT R15, R15, R4, RZ, 0xfc, !PT ;  /* 0x000000040f0f7212 */ /* 0x000fe200078efcff */
[----:B------:R-:W-:Y:S01]  /*2140*/  POPC R9, R9 ;  /* 0x0000000900097309 */ /* 0x000fe20000000000 */
[-C--:B----4-:R-:W-:Y:S02]  /*2150*/  SHF.L.U32 R21, R2, R11.reuse, RZ ;  /* 0x0000000b02157219 */ /* 0x090fe400000006ff */
[-C--:B------:R-:W-:Y:S01]  /*2160*/  SHF.L.U64.HI R13, R12, R11.reuse, 0xffffffff ;  /* 0xffffffff0c0d7419 */ /* 0x080fe2000001020b */
[----:B0-----:R-:W-:Y:S01]  /*2170*/  IMAD.IADD R5, R5, 0x1, R8 ;  /* 0x0000000105057824 */ /* 0x001fe200078e0208 */
[----:B------:R-:W-:-:S02]  /*2180*/  SHF.L.U64.HI R4, R2, R11, RZ ;  /* 0x0000000b02047219 */ /* 0x000fc400000102ff */
[C---:B------:R-:W-:Y:S01]  /*2190*/  SHF.L.U32 R14, R12.reuse, R11, RZ ;  /* 0x0000000b0c0e7219 */ /* 0x040fe200000006ff */
[----:B------:R-:W0:Y:S01]  /*21a0*/  POPC R10, R10 ;  /* 0x0000000a000a7309 */ /* 0x000e220000000000 */
[----:B------:R-:W-:Y:S02]  /*21b0*/  LOP3.LUT R21, R21, R16, RZ, 0xfc, !PT ;  /* 0x0000001015157212 */ /* 0x000fe400078efcff */
[----:B-----5:R-:W-:Y:S02]  /*21c0*/  SHF.L.U32 R11, R12, R3, RZ ;  /* 0x000000030c0b7219 */ /* 0x020fe400000006ff */
[-C--:B------:R-:W-:Y:S02]  /*21d0*/  LOP3.LUT R13, R13, R15.reuse, RZ, 0xc0, !PT ;  /* 0x0000000f0d0d7212 */ /* 0x080fe400078ec0ff */
[----:B------:R-:W-:Y:S02]  /*21e0*/  LOP3.LUT R4, R4, R15, RZ, 0xfc, !PT ;  /* 0x0000000f04047212 */ /* 0x000fe400078efcff */
[----:B------:R-:W-:-:S02]  /*21f0*/  SHF.L.U64.HI R15, R12, R3, 0xffffffff ;  /* 0xffffffff0c0f7419 */ /* 0x000fc40000010203 */
[----:B------:R-:W-:Y:S01]  /*2200*/  LOP3.LUT R14, R14, R16, RZ, 0xc0, !PT ;  /* 0x000000100e0e7212 */ /* 0x000fe200078ec0ff */
[----:B------:R-:W-:Y:S01]  /*2210*/  POPC R13, R13 ;  /* 0x0000000d000d7309 */ /* 0x000fe20000000000 */
[----:B------:R-:W-:Y:S02]  /*2220*/  LOP3.LUT R11, R11, R21, RZ, 0xc0, !PT ;  /* 0x000000150b0b7212 */ /* 0x000fe400078ec0ff */
[----:B------:R-:W-:Y:S01]  /*2230*/  LOP3.LUT R15, R15, R4, RZ, 0xc0, !PT ;  /* 0x000000040f0f7212 */ /* 0x000fe200078ec0ff */
[----:B0-----:R-:W-:-:S04]  /*2240*/  IMAD.IADD R9, R9, 0x1, R10 ;  /* 0x0000000109097824 */ /* 0x001fc800078e020a */
[----:B------:R-:W0:Y:S01]  /*2250*/  POPC R14, R14 ;  /* 0x0000000e000e7309 */ /* 0x000e220000000000 */
[----:B------:R-:W-:Y:S02]  /*2260*/  IADD3 R0, PT, PT, R9, R5, R0 ;  /* 0x0000000509007210 */ /* 0x000fe40007ffe000 */
[CC--:B------:R-:W-:Y:S02]  /*2270*/  SHF.L.U64.HI R5, R2.reuse, R3.reuse, RZ ;  /* 0x0000000302057219 */ /* 0x0c0fe400000102ff */
[----:B------:R-:W-:Y:S02]  /*2280*/  SHF.L.U32 R2, R2, R3, RZ ;  /* 0x0000000302027219 */ /* 0x000fe400000006ff */
[----:B------:R-:W-:Y:S01]  /*2290*/  LOP3.LUT R4, R5, R4, RZ, 0xfc, !PT ;  /* 0x0000000405047212 */ /* 0x000fe200078efcff */
[----:B------:R-:W-:Y:S01]  /*22a0*/  POPC R12, R15 ;  /* 0x0000000f000c7309 */ /* 0x000fe20000000000 */
[----:B------:R-:W-:Y:S01]  /*22b0*/  LOP3.LUT R21, R2, R21, RZ, 0xfc, !PT ;  /* 0x0000001502157212 */ /* 0x000fe200078efcff */
[----:B0-----:R-:W-:-:S06]  /*22c0*/  IMAD.IADD R13, R14, 0x1, R13 ;  /* 0x000000010e0d7824 */ /* 0x001fcc00078e020d */
[----:B------:R-:W0:Y:S02]  /*22d0*/  POPC R11, R11 ;  /* 0x0000000b000b7309 */ /* 0x000e240000000000 */
[----:B0-----:R-:W-:-:S05]  /*22e0*/  IMAD.IADD R12, R11, 0x1, R12 ;  /* 0x000000010b0c7824 */ /* 0x001fca00078e020c */
[----:B------:R-:W-:-:S07]  /*22f0*/  IADD3 R0, PT, PT, R12, R13, R0 ;  /* 0x0000000d0c007210 */ /* 0x000fce0007ffe000 */
.L_x_8:
        /* <DEDUP_REMOVED lines=8> */
[----:B0-----:R-:W-:-:S04]  /*2380*/  IMAD.WIDE.U32 R8, R9, 0x4, R2 ;  /* 0x0000000409087825 */ /* 0x001fc800078e0002 */
[----:B------:R-:W-:Y:S02]  /*2390*/  IMAD.WIDE.U32 R2, R7, 0x4, R2 ;  /* 0x0000000407027825 */ /* 0x000fe400078e0002 */
[----:B------:R-:W2:Y:S04]  /*23a0*/  LDG.E R8, desc[UR8][R8.64] ;  /* 0x0000000808087981 */ /* 0x000ea8000c1e1900 */
[----:B------:R-:W3:Y:S01]  /*23b0*/  LDG.E R2, desc[UR8][R2.64] ;  /* 0x0000000802027981 */ /* 0x000ee2000c1e1900 */
[----:B------:R-:W-:Y:S02]  /*23c0*/  IMAD.MOV.U32 R5, RZ, RZ, -0x1 ;  /* 0xffffffffff057424 */ /* 0x000fe400078e00ff */
[----:B------:R-:W-:-:S03]  /*23d0*/  IMAD.MOV.U32 R13, RZ, RZ, 0x1 ;  /* 0x00000001ff0d7424 */ /* 0x000fc600078e00ff */
[-C--:B--2---:R-:W-:Y:S02]  /*23e0*/  SHF.L.U64.HI R11, R5, R8.reuse, 0xffffffff ;  /* 0xffffffff050b7419 */ /* 0x084fe40000010208 */
[CC--:B------:R-:W-:Y:S02]  /*23f0*/  SHF.L.U32 R12, R13.reuse, R8.reuse, RZ ;  /* 0x000000080d0c7219 */ /* 0x0c0fe400000006ff */
[-C--:B------:R-:W-:Y:S02]  /*2400*/  SHF.L.U64.HI R9, R13, R8.reuse, RZ ;  /* 0x000000080d097219 */ /* 0x080fe400000102ff */
[----:B------:R-:W-:Y:S02]  /*2410*/  SHF.L.U32 R10, R5, R8, RZ ;  /* 0x00000008050a7219 */ /* 0x000fe400000006ff */
[----:B------:R-:W-:Y:S02]  /*2420*/  LOP3.LUT R11, R11, R4, RZ, 0xc0, !PT ;  /* 0x000000040b0b7212 */ /* 0x000fe400078ec0ff */
[----:B---3--:R-:W-:-:S02]  /*2430*/  SHF.L.U32 R3, R5, R2, RZ ;  /* 0x0000000205037219 */ /* 0x008fc400000006ff */
[-C--:B------:R-:W-:Y:S02]  /*2440*/  LOP3.LUT R12, R12, R21.reuse, RZ, 0xfc, !PT ;  /* 0x000000150c0c7212 */ /* 0x080fe400078efcff */
[----:B------:R-:W-:Y:S01]  /*2450*/  LOP3.LUT R4, R9, R4, RZ, 0xfc, !PT ;  /* 0x0000000409047212 */ /* 0x000fe200078efcff */
[----:B------:R-:W-:Y:S01]  /*2460*/  POPC R11, R11 ;  /* 0x0000000b000b7309 */ /* 0x000fe20000000000 */
[----:B------:R-:W-:Y:S02]  /*2470*/  SHF.L.U64.HI R5, R5, R2, 0xffffffff ;  /* 0xffffffff05057419 */ /* 0x000fe40000010202 */
[----:B------:R-:W-:Y:S02]  /*2480*/  LOP3.LUT R10, R10, R21, RZ, 0xc0, !PT ;  /* 0x000000150a0a7212 */ /* 0x000fe400078ec0ff */
[----:B------:R-:W-:Y:S02]  /*2490*/  LOP3.LUT R8, R3, R12, RZ, 0xc0, !PT ;  /* 0x0000000c03087212 */ /* 0x000fe400078ec0ff */
[----:B------:R-:W-:-:S02]  /*24a0*/  LOP3.LUT R5, R5, R4, RZ, 0xc0, !PT ;  /* 0x0000000405057212 */ /* 0x000fc400078ec0ff */
[----:B------:R-:W0:Y:S01]  /*24b0*/  POPC R10, R10 ;  /* 0x0000000a000a7309 */ /* 0x000e220000000000 */
[CC--:B------:R-:W-:Y:S02]  /*24c0*/  SHF.L.U32 R21, R13.reuse, R2.reuse, RZ ;  /* 0x000000020d157219 */ /* 0x0c0fe400000006ff */
[----:B------:R-:W-:Y:S02]  /*24d0*/  SHF.L.U64.HI R13, R13, R2, RZ ;  /* 0x000000020d0d7219 */ /* 0x000fe400000102ff */
[----:B------:R-:W-:Y:S02]  /*24e0*/  LOP3.LUT R21, R21, R12, RZ, 0xfc, !PT ;  /* 0x0000000c15157212 */ /* 0x000fe400078efcff */
[----:B------:R-:W-:Y:S01]  /*24f0*/  LOP3.LUT R4, R13, R4, RZ, 0xfc, !PT ;  /* 0x000000040d047212 */ /* 0x000fe200078efcff */
[----:B------:R-:W-:Y:S01]  /*2500*/  POPC R8, R8 ;  /* 0x0000000800087309 */ /* 0x000fe20000000000 */
[----:B0-----:R-:W-:-:S07]  /*2510*/  IMAD.IADD R3, R10, 0x1, R11 ;  /* 0x000000010a037824 */ /* 0x001fce00078e020b */
[----:B------:R-:W0:Y:S02]  /*2520*/  POPC R5, R5 ;  /* 0x0000000500057309 */ /* 0x000e240000000000 */
[----:B0-----:R-:W-:-:S05]  /*2530*/  IMAD.IADD R2, R8, 0x1, R5 ;  /* 0x0000000108027824 */ /* 0x001fca00078e0205 */
[----:B------:R-:W-:-:S07]  /*2540*/  IADD3 R0, PT, PT, R2, R3, R0 ;  /* 0x0000000302007210 */ /* 0x000fce0007ffe000 */
.L_x_9:
[----:B------:R-:W-:Y:S05]  /*2550*/  BRA.U UP1, `(.L_x_5) ;  /* 0x00000001013c7547 */ /* 0x000fea000b800000 */
[----:B------:R-:W0:Y:S01]  /*2560*/  LDC.64 R2, c[0x0][0x390] ;  /* 0x0000e400ff027b82 */ /* 0x000e220000000a00 */
[----:B------:R-:W-:-:S04]  /*2570*/  VIADD R7, R7, 0xffffffff ;  /* 0xffffffff07077836 */ /* 0x000fc80000000000 */
[----:B0-----:R-:W-:-:S06]  /*2580*/  IMAD.WIDE.U32 R2, R7, 0x4, R2 ;  /* 0x0000000407027825 */ /* 0x001fcc00078e0002 */
[----:B------:R-:W2:Y:S01]  /*2590*/  LDG.E R2, desc[UR8][R2.64] ;  /* 0x0000000802027981 */ /* 0x000ea2000c1e1900 */
[----:B------:R-:W-:-:S05]  /*25a0*/  IMAD.MOV.U32 R7, RZ, RZ, -0x1 ;  /* 0xffffffffff077424 */ /* 0x000fca00078e00ff */
[CC--:B--2---:R-:W-:Y:S02]  /*25b0*/  SHF.L.U32 R8, R7.reuse, R2.reuse, RZ ;  /* 0x0000000207087219 */ /* 0x0c4fe400000006ff */
[----:B------:R-:W-:Y:S02]  /*25c0*/  SHF.L.U64.HI R7, R7, R2, 0xffffffff ;  /* 0xffffffff07077419 */ /* 0x000fe40000010202 */
[----:B------:R-:W-:Y:S02]  /*25d0*/  LOP3.LUT R5, R8, R21, RZ, 0xc0, !PT ;  /* 0x0000001508057212 */ /* 0x000fe400078ec0ff */
[----:B------:R-:W-:Y:S01]  /*25e0*/  LOP3.LUT R4, R7, R4, RZ, 0xc0, !PT ;  /* 0x0000000407047212 */ /* 0x000fe200078ec0ff */
[----:B------:R-:W-:-:S03]  /*25f0*/  IMAD.MOV.U32 R7, RZ, RZ, 0x1 ;  /* 0x00000001ff077424 */ /* 0x000fc600078e00ff */
[----:B------:R-:W-:Y:S02]  /*2600*/  POPC R5, R5 ;  /* 0x0000000500057309 */ /* 0x000fe40000000000 */
[----:B------:R-:W-:-:S04]  /*2610*/  SHF.L.U32 R8, R7, R2, RZ ;  /* 0x0000000207087219 */ /* 0x000fc800000006ff */
[----:B------:R-:W-:Y:S02]  /*2620*/  LOP3.LUT R21, R8, R21, RZ, 0xfc, !PT ;  /* 0x0000001508157212 */ /* 0x000fe400078efcff */
[----:B------:R-:W0:Y:S02]  /*2630*/  POPC R4, R4 ;  /* 0x0000000400047309 */ /* 0x000e240000000000 */
[----:B0-----:R-:W-:-:S07]  /*2640*/  IADD3 R0, PT, PT, R0, R5, R4 ;  /* 0x0000000500007210 */ /* 0x001fce0007ffe004 */
.L_x_5:
[----:B------:R-:W0:Y:S01]  /*2650*/  S2R R5, SR_LANEID ;  /* 0x0000000000057919 */ /* 0x000e220000000000 */
[----:B------:R-:W-:Y:S01]  /*2660*/  VOTEU.ANY UR4, UPT, PT ;  /* 0x0000000000047886 */ /* 0x000fe200038e0100 */
[----:B------:R-:W1:Y:S01]  /*2670*/  LDC.64 R2, c[0x0][0x3d8] ;  /* 0x0000f600ff027b82 */ /* 0x000e620000000a00 */
[----:B------:R-:W0:Y:S01]  /*2680*/  FLO.U32 R12, UR4 ;  /* 0x00000004000c7d00 */ /* 0x000e2200080e0000 */
[----:B------:R-:W2:Y:S06]  /*2690*/  S2R R8, SR_LTMASK ;  /* 0x0000000000087919 */ /* 0x000eac0000003900 */
[----:B------:R-:W3:Y:S01]  /*26a0*/  LDC.64 R10, c[0x0][0x3d0] ;  /* 0x0000f400ff0a7b82 */ /* 0x000ee20000000a00 */
[----:B------:R-:W1:Y:S01]  /*26b0*/  POPC R13, UR4 ;  /* 0x00000004000d7d09 */ /* 0x000e620008000000 */
[----:B0-----:R-:W-:-:S06]  /*26c0*/  ISETP.EQ.U32.AND P0, PT, R12, R5, PT ;  /* 0x000000050c00720c */ /* 0x001fcc0003f02070 */
[----:B------:R-:W0:Y:S07]  /*26d0*/  LDC.64 R4, c[0x0][0x3c0] ;  /* 0x0000f000ff047b82 */ /* 0x000e2e0000000a00 */
[----:B-1----:R-:W4:Y:S01]  /*26e0*/  @P0 ATOMG.E.ADD.STRONG.GPU PT, R13, desc[UR8][R2.64], R13 ;  /* 0x8000000d020d09a8 */ /* 0x002f2200081ef108 */
[----:B--2---:R-:W-:Y:S02]  /*26f0*/  LOP3.LUT R14, R8, UR4, RZ, 0xc0, !PT ;  /* 0x00000004080e7c12 */ /* 0x004fe4000f8ec0ff */
[----:B------:R-:W1:Y:S04]  /*2700*/  LDC.64 R8, c[0x0][0x3c8] ;  /* 0x0000f200ff087b82 */ /* 0x000e680000000a00 */
[----:B------:R-:W2:Y:S01]  /*2710*/  POPC R14, R14 ;  /* 0x0000000e000e7309 */ /* 0x000ea20000000000 */
[----:B----4-:R-:W2:Y:S02]  /*2720*/  SHFL.IDX PT, R7, R13, R12, 0x1f ;  /* 0x00001f0c0d077589 */ /* 0x010ea400000e0000 */
[----:B--2---:R-:W-:-:S04]  /*2730*/  IMAD.IADD R7, R7, 0x1, R14 ;  /* 0x0000000107077824 */ /* 0x004fc800078e020e */
[----:B0-----:R-:W-:-:S04]  /*2740*/  IMAD.WIDE R4, R7, 0x4, R4 ;  /* 0x0000000407047825 */ /* 0x001fc800078e0204 */
[C---:B-1----:R-:W-:Y:S01]  /*2750*/  IMAD.WIDE R8, R7.reuse, 0x4, R8 ;  /* 0x0000000407087825 */ /* 0x042fe200078e0208 */
[----:B------:R-:W-:Y:S03]  /*2760*/  STG.E desc[UR8][R4.64], R6 ;  /* 0x0000000604007986 */ /* 0x000fe6000c101908 */
[----:B---3--:R-:W-:Y:S01]  /*2770*/  IMAD.WIDE R2, R7, 0x4, R10 ;  /* 0x0000000407027825 */ /* 0x008fe200078e020a */
[----:B------:R-:W-:Y:S01]  /*2780*/  LOP3.LUT R7, R0, 0x1, RZ, 0xc0, !PT ;  /* 0x0000000100077812 */ /* 0x000fe200078ec0ff */
[----:B------:R-:W-:Y:S04]  /*2790*/  STG.E desc[UR8][R8.64], R21 ;  /* 0x0000001508007986 */ /* 0x000fe8000c101908 */
[----:B------:R-:W-:Y:S01]  /*27a0*/  STG.E desc[UR8][R2.64], R7 ;  /* 0x0000000702007986 */ /* 0x000fe2000c101908 */
[----:B------:R-:W-:Y:S05]  /*27b0*/  EXIT ;  /* 0x000000000000794d */ /* 0x000fea0003800000 */
.L_x_10:
[----:B------:R-:W-:-:S00]  /*27c0*/  BRA `(.L_x_10) ;  /* 0xfffffffc00fc7947 */ /* 0x000fc0000383ffff */
[----:B------:R-:W-:-:S00]  /*27d0*/  NOP ;  /* 0x0000000000007918 */ /* 0x000fc00000000000 */
        /* <DEDUP_REMOVED lines=10> */
.L_x_11:


//--------------------- .nv.shared.reserved.0     --------------------------
	.section	.nv.shared.reserved.0,"aw",@nobits
	.weak		__nv_reservedSMEM_offset_0_alias
	.size		__nv_reservedSMEM_offset_0_alias, 0, 64
	.other		__nv_reservedSMEM_offset_0_alias,@"STO_CUDA_RESERVED_SHARED STV_DEFAULT"
__nv_reservedSMEM_offset_0_alias:
	.zero		0
	.zero		64


//--------------------- .nv.constant0._Z24make_mapping_each_kernelPKmiPKiiS2_immPiS3_S3_S3_ --------------------------
	.section	.nv.constant0._Z24make_mapping_each_kernelPKmiPKiiS2_immPiS3_S3_S3_,"a",@progbits
	.sectionflags	@""
	.align	4
.nv.constant0._Z24make_mapping_each_kernelPKmiPKiiS2_immPiS3_S3_S3_:
	.zero		992


//--------------------- SYMBOLS --------------------------

	.type		.nv.reservedSmem.offset0,@object
	.size		.nv.reservedSmem.offset0,0x4
